//
// Generated by NVIDIA NVVM Compiler
//
// Compiler Build ID: CL-36424714
// Cuda compilation tools, release 13.0, V13.0.88
// Based on NVVM 20.0.0
//

.version 9.0
.target sm_100
.address_size 64

	// .globl	_Z5crackmPmS_
.global .align 1 .b8 _ZN34_INTERNAL_b40a8534_4_k_cu_e26c7c044cuda3std3__45__cpo5beginE[1];
.global .align 1 .b8 _ZN34_INTERNAL_b40a8534_4_k_cu_e26c7c044cuda3std3__45__cpo3endE[1];
.global .align 1 .b8 _ZN34_INTERNAL_b40a8534_4_k_cu_e26c7c044cuda3std3__45__cpo6cbeginE[1];
.global .align 1 .b8 _ZN34_INTERNAL_b40a8534_4_k_cu_e26c7c044cuda3std3__45__cpo4cendE[1];
.global .align 1 .b8 _ZN34_INTERNAL_b40a8534_4_k_cu_e26c7c044cuda3std3__45__cpo6rbeginE[1];
.global .align 1 .b8 _ZN34_INTERNAL_b40a8534_4_k_cu_e26c7c044cuda3std3__45__cpo4rendE[1];
.global .align 1 .b8 _ZN34_INTERNAL_b40a8534_4_k_cu_e26c7c044cuda3std3__45__cpo7crbeginE[1];
.global .align 1 .b8 _ZN34_INTERNAL_b40a8534_4_k_cu_e26c7c044cuda3std3__45__cpo5crendE[1];
.global .align 1 .b8 _ZN34_INTERNAL_b40a8534_4_k_cu_e26c7c044cuda3std3__436_GLOBAL__N__b40a8534_4_k_cu_e26c7c046ignoreE[1];
.global .align 1 .b8 _ZN34_INTERNAL_b40a8534_4_k_cu_e26c7c044cuda3std3__419piecewise_constructE[1];
.global .align 1 .b8 _ZN34_INTERNAL_b40a8534_4_k_cu_e26c7c044cuda3std3__48in_placeE[1];
.global .align 1 .b8 _ZN34_INTERNAL_b40a8534_4_k_cu_e26c7c044cuda3std3__420unreachable_sentinelE[1];
.global .align 1 .b8 _ZN34_INTERNAL_b40a8534_4_k_cu_e26c7c044cuda3std3__47nulloptE[1];
.global .align 1 .b8 _ZN34_INTERNAL_b40a8534_4_k_cu_e26c7c044cuda3std3__48unexpectE[1];
.global .align 1 .b8 _ZN34_INTERNAL_b40a8534_4_k_cu_e26c7c044cuda3std6ranges3__45__cpo4swapE[1];
.global .align 1 .b8 _ZN34_INTERNAL_b40a8534_4_k_cu_e26c7c044cuda3std6ranges3__45__cpo9iter_moveE[1];
.global .align 1 .b8 _ZN34_INTERNAL_b40a8534_4_k_cu_e26c7c044cuda3std6ranges3__45__cpo5beginE[1];
.global .align 1 .b8 _ZN34_INTERNAL_b40a8534_4_k_cu_e26c7c044cuda3std6ranges3__45__cpo3endE[1];
.global .align 1 .b8 _ZN34_INTERNAL_b40a8534_4_k_cu_e26c7c044cuda3std6ranges3__45__cpo6cbeginE[1];
.global .align 1 .b8 _ZN34_INTERNAL_b40a8534_4_k_cu_e26c7c044cuda3std6ranges3__45__cpo4cendE[1];
.global .align 1 .b8 _ZN34_INTERNAL_b40a8534_4_k_cu_e26c7c044cuda3std6ranges3__45__cpo7advanceE[1];
.global .align 1 .b8 _ZN34_INTERNAL_b40a8534_4_k_cu_e26c7c044cuda3std6ranges3__45__cpo9iter_swapE[1];
.global .align 1 .b8 _ZN34_INTERNAL_b40a8534_4_k_cu_e26c7c044cuda3std6ranges3__45__cpo4nextE[1];
.global .align 1 .b8 _ZN34_INTERNAL_b40a8534_4_k_cu_e26c7c044cuda3std6ranges3__45__cpo4prevE[1];
.global .align 1 .b8 _ZN34_INTERNAL_b40a8534_4_k_cu_e26c7c044cuda3std6ranges3__45__cpo4dataE[1];
.global .align 1 .b8 _ZN34_INTERNAL_b40a8534_4_k_cu_e26c7c044cuda3std6ranges3__45__cpo5cdataE[1];
.global .align 1 .b8 _ZN34_INTERNAL_b40a8534_4_k_cu_e26c7c044cuda3std6ranges3__45__cpo4sizeE[1];
.global .align 1 .b8 _ZN34_INTERNAL_b40a8534_4_k_cu_e26c7c044cuda3std6ranges3__45__cpo5ssizeE[1];
.global .align 1 .b8 _ZN34_INTERNAL_b40a8534_4_k_cu_e26c7c044cuda3std6ranges3__45__cpo8distanceE[1];
.global .align 1 .b8 _ZN34_INTERNAL_b40a8534_4_k_cu_e26c7c046thrust24THRUST_300001_SM_1000_NS8cuda_cub3parE[1];
.global .align 1 .b8 _ZN34_INTERNAL_b40a8534_4_k_cu_e26c7c046thrust24THRUST_300001_SM_1000_NS8cuda_cub10par_nosyncE[1];
.global .align 1 .b8 _ZN34_INTERNAL_b40a8534_4_k_cu_e26c7c046thrust24THRUST_300001_SM_1000_NS6system6detail10sequential3seqE[1];
.global .align 1 .b8 _ZN34_INTERNAL_b40a8534_4_k_cu_e26c7c046thrust24THRUST_300001_SM_1000_NS12placeholders2_1E[1];
.global .align 1 .b8 _ZN34_INTERNAL_b40a8534_4_k_cu_e26c7c046thrust24THRUST_300001_SM_1000_NS12placeholders2_2E[1];
.global .align 1 .b8 _ZN34_INTERNAL_b40a8534_4_k_cu_e26c7c046thrust24THRUST_300001_SM_1000_NS12placeholders2_3E[1];
.global .align 1 .b8 _ZN34_INTERNAL_b40a8534_4_k_cu_e26c7c046thrust24THRUST_300001_SM_1000_NS12placeholders2_4E[1];
.global .align 1 .b8 _ZN34_INTERNAL_b40a8534_4_k_cu_e26c7c046thrust24THRUST_300001_SM_1000_NS12placeholders2_5E[1];
.global .align 1 .b8 _ZN34_INTERNAL_b40a8534_4_k_cu_e26c7c046thrust24THRUST_300001_SM_1000_NS12placeholders2_6E[1];
.global .align 1 .b8 _ZN34_INTERNAL_b40a8534_4_k_cu_e26c7c046thrust24THRUST_300001_SM_1000_NS12placeholders2_7E[1];
.global .align 1 .b8 _ZN34_INTERNAL_b40a8534_4_k_cu_e26c7c046thrust24THRUST_300001_SM_1000_NS12placeholders2_8E[1];
.global .align 1 .b8 _ZN34_INTERNAL_b40a8534_4_k_cu_e26c7c046thrust24THRUST_300001_SM_1000_NS12placeholders2_9E[1];
.global .align 1 .b8 _ZN34_INTERNAL_b40a8534_4_k_cu_e26c7c046thrust24THRUST_300001_SM_1000_NS12placeholders3_10E[1];
.global .align 1 .b8 _ZN34_INTERNAL_b40a8534_4_k_cu_e26c7c046thrust24THRUST_300001_SM_1000_NS3seqE[1];

.visible .entry _Z5crackmPmS_(
	.param .u64 _Z5crackmPmS__param_0,
	.param .u64 .ptr .align 1 _Z5crackmPmS__param_1,
	.param .u64 .ptr .align 1 _Z5crackmPmS__param_2
)
{
	.reg .pred 	%p<18>;
	.reg .b32 	%r<130>;
	.reg .b64 	%rd<393>;

	ld.param.u64 	%rd45, [_Z5crackmPmS__param_0];
	ld.param.u64 	%rd43, [_Z5crackmPmS__param_1];
	ld.param.u64 	%rd44, [_Z5crackmPmS__param_2];
	mov.u32 	%r22, %ctaid.x;
	shl.b32 	%r23, %r22, 7;
	mov.u32 	%r24, %tid.x;
	add.s32 	%r25, %r23, %r24;
	cvt.s64.s32 	%rd1, %r25;
	setp.le.u64 	%p1, %rd45, %rd1;
	@%p1 bra 	$L__BB0_28;
	cvt.u32.u64 	%r27, %rd1;
	shl.b32 	%r28, %r27, 3;
	cvta.to.global.u64 	%rd46, %rd44;
	cvta.to.global.u64 	%rd47, %rd43;
	shl.b64 	%rd48, %rd1, 3;
	add.s64 	%rd49, %rd47, %rd48;
	ld.global.u64 	%rd2, [%rd49];
	and.b64  	%rd386, %rd2, 1;
	mul.wide.s32 	%rd50, %r28, 8;
	add.s64 	%rd4, %rd46, %rd50;
	and.b64  	%rd5, %rd2, 65535;
	and.b64  	%rd6, %rd2, 4294901760;
	shr.u64 	%rd7, %rd2, 16;
	mov.b32 	%r116, 0;
$L__BB0_2:
	xor.b64  	%rd9, %rd386, %rd5;
	xor.b64  	%rd51, %rd386, 58989;
	mad.lo.s64 	%rd52, %rd51, 205749139540585, 277363943098;
	shr.u64 	%rd53, %rd52, 16;
	mad.lo.s64 	%rd54, %rd51, 55986898099985, 49720483695876;
	shr.u64 	%rd55, %rd54, 16;
	sub.s64 	%rd56, %rd53, %rd55;
	mul.lo.s64 	%rd10, %rd56, 3;
	and.b64  	%rd57, %rd10, 65535;
	sub.s64 	%rd11, %rd9, %rd57;
	add.s64 	%rd58, %rd11, -1;
	xor.b64  	%rd59, %rd58, %rd11;
	popc.b64 	%r29, %rd59;
	setp.lt.u32 	%p2, %r29, 4;
	@%p2 bra 	$L__BB0_7;
	mul.lo.s64 	%rd60, %rd11, 4033;
	shr.u64 	%rd61, %rd60, 3;
	xor.b64  	%rd62, %rd61, %rd7;
	xor.b64  	%rd63, %rd62, 4;
	shl.b64 	%rd64, %rd60, 13;
	and.b64  	%rd65, %rd64, 536805376;
	xor.b64  	%rd66, %rd65, 518782976;
	add.s64 	%rd67, %rd66, %rd386;
	xor.b64  	%rd68, %rd67, 518841965;
	mad.lo.s64 	%rd69, %rd68, 205749139540585, 277363943098;
	shr.u64 	%rd70, %rd69, 16;
	cvt.u32.u64 	%r30, %rd70;
	shr.u32 	%r31, %r30, 31;
	add.s32 	%r32, %r30, %r31;
	or.b32  	%r33, %r32, 1;
	mul.wide.u32 	%rd71, %r33, 3;
	mad.lo.s64 	%rd72, %rd68, 55986898099985, 49720483695876;
	shr.u64 	%rd73, %rd72, 16;
	cvt.u32.u64 	%r34, %rd73;
	shr.u32 	%r35, %r34, 31;
	add.s32 	%r36, %r34, %r35;
	or.b32  	%r37, %r36, 1;
	mul.wide.u32 	%rd74, %r37, 524285;
	add.s64 	%rd75, %rd71, %rd74;
	shr.u64 	%rd76, %rd75, 16;
	sub.s64 	%rd77, %rd63, %rd76;
	shl.b64 	%rd78, %rd77, 29;
	and.b64  	%rd79, %rd78, 3758096384;
	xor.b64  	%rd80, %rd79, 3221225472;
	add.s64 	%rd81, %rd67, %rd80;
	xor.b64  	%rd82, %rd81, %rd6;
	shr.u64 	%rd83, %rd82, 16;
	xor.b64  	%rd84, %rd81, 3740067437;
	mad.lo.s64 	%rd85, %rd84, 205749139540585, 277363943098;
	shr.u64 	%rd86, %rd85, 16;
	cvt.u32.u64 	%r38, %rd86;
	shr.u32 	%r39, %r38, 31;
	add.s32 	%r40, %r38, %r39;
	or.b32  	%r41, %r40, 1;
	mul.wide.u32 	%rd87, %r41, 3;
	mad.lo.s64 	%rd88, %rd84, 55986898099985, 49720483695876;
	shr.u64 	%rd89, %rd88, 16;
	cvt.u32.u64 	%r42, %rd89;
	shr.u32 	%r43, %r42, 31;
	add.s32 	%r44, %r42, %r43;
	or.b32  	%r45, %r44, 1;
	mul.wide.u32 	%rd90, %r45, -3;
	add.s64 	%rd91, %rd87, %rd90;
	shr.u64 	%rd92, %rd91, 16;
	sub.s64 	%rd93, %rd83, %rd92;
	mul.lo.s64 	%rd94, %rd93, 4033;
	shr.u64 	%rd95, %rd94, 3;
	xor.b64  	%rd96, %rd95, 5;
	or.b64  	%rd388, %rd96, -8192;
	shl.b64 	%rd97, %rd94, 29;
	and.b64  	%rd98, %rd97, 35180077121536;
	xor.b64  	%rd99, %rd98, 21474836480;
	add.s64 	%rd100, %rd386, %rd99;
	add.s64 	%rd101, %rd100, %rd80;
	add.s64 	%rd387, %rd101, %rd66;
$L__BB0_4:
	and.b64  	%rd102, %rd387, 281474976710655;
	xor.b64  	%rd103, %rd102, 25214903917;
	mad.lo.s64 	%rd104, %rd103, 1652483943104512, 720896;
	and.b64  	%rd105, %rd104, -4294967296;
	mad.lo.s64 	%rd106, %rd103, -4962768464777773056, 18177323374870528;
	shr.s64 	%rd107, %rd106, 32;
	add.s64 	%rd108, %rd107, %rd105;
	shr.u64 	%rd109, %rd108, 63;
	add.s64 	%rd110, %rd108, %rd109;
	shr.u64 	%rd111, %rd110, 1;
	mad.lo.s64 	%rd112, %rd103, -3127542087261290496, 767956431948021760;
	and.b64  	%rd113, %rd112, -4294967296;
	mad.lo.s64 	%rd114, %rd103, 3669157353880616960, 3258481619492929536;
	shr.s64 	%rd115, %rd114, 32;
	add.s64 	%rd116, %rd115, %rd113;
	shr.u64 	%rd117, %rd116, 63;
	add.s64 	%rd118, %rd116, %rd117;
	shr.u64 	%rd119, %rd118, 1;
	mul.lo.s64 	%rd120, %rd111, 6;
	mad.lo.s64 	%rd121, %rd119, 281474976710650, %rd120;
	and.b64  	%rd122, %rd121, 281474976710654;
	xor.b64  	%rd123, %rd122, %rd387;
	setp.ne.s64 	%p3, %rd123, %rd2;
	@%p3 bra 	$L__BB0_6;
	mul.wide.u32 	%rd124, %r116, 8;
	add.s64 	%rd125, %rd4, %rd124;
	st.global.u64 	[%rd125], %rd387;
	add.s32 	%r116, %r116, 1;
$L__BB0_6:
	add.s64 	%rd388, %rd388, 8192;
	add.s64 	%rd387, %rd387, 35184372088832;
	setp.lt.u64 	%p4, %rd388, 57344;
	@%p4 bra 	$L__BB0_4;
$L__BB0_7:
	add.s64 	%rd126, %rd10, 3;
	and.b64  	%rd127, %rd126, 65535;
	sub.s64 	%rd18, %rd9, %rd127;
	add.s64 	%rd128, %rd18, -1;
	xor.b64  	%rd129, %rd128, %rd18;
	popc.b64 	%r46, %rd129;
	setp.lt.u32 	%p5, %r46, 4;
	@%p5 bra 	$L__BB0_12;
	mul.lo.s64 	%rd130, %rd18, 4033;
	shr.u64 	%rd131, %rd130, 3;
	xor.b64  	%rd132, %rd131, %rd7;
	xor.b64  	%rd133, %rd132, 4;
	shl.b64 	%rd134, %rd130, 13;
	and.b64  	%rd135, %rd134, 536805376;
	xor.b64  	%rd136, %rd135, 518782976;
	add.s64 	%rd137, %rd136, %rd386;
	xor.b64  	%rd138, %rd137, 518841965;
	mad.lo.s64 	%rd139, %rd138, 205749139540585, 277363943098;
	shr.u64 	%rd140, %rd139, 16;
	cvt.u32.u64 	%r47, %rd140;
	shr.u32 	%r48, %r47, 31;
	add.s32 	%r49, %r47, %r48;
	or.b32  	%r50, %r49, 1;
	mul.wide.u32 	%rd141, %r50, 3;
	mad.lo.s64 	%rd142, %rd138, 55986898099985, 49720483695876;
	shr.u64 	%rd143, %rd142, 16;
	cvt.u32.u64 	%r51, %rd143;
	shr.u32 	%r52, %r51, 31;
	add.s32 	%r53, %r51, %r52;
	or.b32  	%r54, %r53, 1;
	mul.wide.u32 	%rd144, %r54, 524285;
	add.s64 	%rd145, %rd141, %rd144;
	shr.u64 	%rd146, %rd145, 16;
	sub.s64 	%rd147, %rd133, %rd146;
	shl.b64 	%rd148, %rd147, 29;
	and.b64  	%rd149, %rd148, 3758096384;
	xor.b64  	%rd150, %rd149, 3221225472;
	add.s64 	%rd19, %rd137, %rd150;
	xor.b64  	%rd151, %rd19, %rd6;
	shr.u64 	%rd152, %rd151, 16;
	xor.b64  	%rd153, %rd19, 3740067437;
	mad.lo.s64 	%rd154, %rd153, 205749139540585, 277363943098;
	shr.u64 	%rd155, %rd154, 16;
	cvt.u32.u64 	%r55, %rd155;
	shr.u32 	%r56, %r55, 31;
	add.s32 	%r57, %r55, %r56;
	or.b32  	%r58, %r57, 1;
	mul.wide.u32 	%rd156, %r58, 3;
	mad.lo.s64 	%rd157, %rd153, 55986898099985, 49720483695876;
	shr.u64 	%rd158, %rd157, 16;
	cvt.u32.u64 	%r59, %rd158;
	shr.u32 	%r60, %r59, 31;
	add.s32 	%r61, %r59, %r60;
	or.b32  	%r62, %r61, 1;
	mul.wide.u32 	%rd159, %r62, -3;
	add.s64 	%rd160, %rd156, %rd159;
	shr.u64 	%rd161, %rd160, 16;
	sub.s64 	%rd162, %rd152, %rd161;
	mul.lo.s64 	%rd163, %rd162, 4033;
	shr.u64 	%rd164, %rd163, 3;
	and.b64  	%rd165, %rd164, 8191;
	xor.b64  	%rd389, %rd165, 5;
$L__BB0_9:
	shl.b64 	%rd166, %rd389, 32;
	add.s64 	%rd22, %rd166, %rd19;
	and.b64  	%rd167, %rd22, 281474976710655;
	xor.b64  	%rd168, %rd167, 25214903917;
	mad.lo.s64 	%rd169, %rd168, 1652483943104512, 720896;
	and.b64  	%rd170, %rd169, -4294967296;
	mad.lo.s64 	%rd171, %rd168, -4962768464777773056, 18177323374870528;
	shr.s64 	%rd172, %rd171, 32;
	add.s64 	%rd173, %rd172, %rd170;
	shr.u64 	%rd174, %rd173, 63;
	add.s64 	%rd175, %rd173, %rd174;
	shr.u64 	%rd176, %rd175, 1;
	mad.lo.s64 	%rd177, %rd168, -3127542087261290496, 767956431948021760;
	and.b64  	%rd178, %rd177, -4294967296;
	mad.lo.s64 	%rd179, %rd168, 3669157353880616960, 3258481619492929536;
	shr.s64 	%rd180, %rd179, 32;
	add.s64 	%rd181, %rd180, %rd178;
	shr.u64 	%rd182, %rd181, 63;
	add.s64 	%rd183, %rd181, %rd182;
	shr.u64 	%rd184, %rd183, 1;
	mul.lo.s64 	%rd185, %rd176, 6;
	mad.lo.s64 	%rd186, %rd184, 281474976710650, %rd185;
	and.b64  	%rd187, %rd186, 281474976710654;
	xor.b64  	%rd188, %rd187, %rd22;
	setp.ne.s64 	%p6, %rd188, %rd2;
	@%p6 bra 	$L__BB0_11;
	mul.wide.u32 	%rd189, %r116, 8;
	add.s64 	%rd190, %rd4, %rd189;
	st.global.u64 	[%rd190], %rd22;
	add.s32 	%r116, %r116, 1;
$L__BB0_11:
	add.s64 	%rd23, %rd389, 8192;
	setp.lt.u64 	%p7, %rd389, 57344;
	mov.u64 	%rd389, %rd23;
	@%p7 bra 	$L__BB0_9;
$L__BB0_12:
	add.s64 	%rd191, %rd10, 65533;
	and.b64  	%rd192, %rd191, 65535;
	sub.s64 	%rd24, %rd9, %rd192;
	add.s64 	%rd193, %rd24, -1;
	xor.b64  	%rd194, %rd193, %rd24;
	popc.b64 	%r63, %rd194;
	setp.lt.u32 	%p8, %r63, 4;
	@%p8 bra 	$L__BB0_17;
	mul.lo.s64 	%rd195, %rd24, 4033;
	shr.u64 	%rd196, %rd195, 3;
	xor.b64  	%rd197, %rd196, %rd7;
	xor.b64  	%rd198, %rd197, 4;
	shl.b64 	%rd199, %rd195, 13;
	and.b64  	%rd200, %rd199, 536805376;
	xor.b64  	%rd201, %rd200, 518782976;
	add.s64 	%rd202, %rd201, %rd386;
	xor.b64  	%rd203, %rd202, 518841965;
	mad.lo.s64 	%rd204, %rd203, 205749139540585, 277363943098;
	shr.u64 	%rd205, %rd204, 16;
	cvt.u32.u64 	%r64, %rd205;
	shr.u32 	%r65, %r64, 31;
	add.s32 	%r66, %r64, %r65;
	or.b32  	%r67, %r66, 1;
	mul.wide.u32 	%rd206, %r67, 3;
	mad.lo.s64 	%rd207, %rd203, 55986898099985, 49720483695876;
	shr.u64 	%rd208, %rd207, 16;
	cvt.u32.u64 	%r68, %rd208;
	shr.u32 	%r69, %r68, 31;
	add.s32 	%r70, %r68, %r69;
	or.b32  	%r71, %r70, 1;
	mul.wide.u32 	%rd209, %r71, 524285;
	add.s64 	%rd210, %rd206, %rd209;
	shr.u64 	%rd211, %rd210, 16;
	sub.s64 	%rd212, %rd198, %rd211;
	shl.b64 	%rd213, %rd212, 29;
	and.b64  	%rd214, %rd213, 3758096384;
	xor.b64  	%rd215, %rd214, 3221225472;
	add.s64 	%rd25, %rd202, %rd215;
	xor.b64  	%rd216, %rd25, %rd6;
	shr.u64 	%rd217, %rd216, 16;
	xor.b64  	%rd218, %rd25, 3740067437;
	mad.lo.s64 	%rd219, %rd218, 205749139540585, 277363943098;
	shr.u64 	%rd220, %rd219, 16;
	cvt.u32.u64 	%r72, %rd220;
	shr.u32 	%r73, %r72, 31;
	add.s32 	%r74, %r72, %r73;
	or.b32  	%r75, %r74, 1;
	mul.wide.u32 	%rd221, %r75, 3;
	mad.lo.s64 	%rd222, %rd218, 55986898099985, 49720483695876;
	shr.u64 	%rd223, %rd222, 16;
	cvt.u32.u64 	%r76, %rd223;
	shr.u32 	%r77, %r76, 31;
	add.s32 	%r78, %r76, %r77;
	or.b32  	%r79, %r78, 1;
	mul.wide.u32 	%rd224, %r79, -3;
	add.s64 	%rd225, %rd221, %rd224;
	shr.u64 	%rd226, %rd225, 16;
	sub.s64 	%rd227, %rd217, %rd226;
	mul.lo.s64 	%rd228, %rd227, 4033;
	shr.u64 	%rd229, %rd228, 3;
	and.b64  	%rd230, %rd229, 8191;
	xor.b64  	%rd390, %rd230, 5;
$L__BB0_14:
	shl.b64 	%rd231, %rd390, 32;
	add.s64 	%rd28, %rd231, %rd25;
	and.b64  	%rd232, %rd28, 281474976710655;
	xor.b64  	%rd233, %rd232, 25214903917;
	mad.lo.s64 	%rd234, %rd233, 1652483943104512, 720896;
	and.b64  	%rd235, %rd234, -4294967296;
	mad.lo.s64 	%rd236, %rd233, -4962768464777773056, 18177323374870528;
	shr.s64 	%rd237, %rd236, 32;
	add.s64 	%rd238, %rd237, %rd235;
	shr.u64 	%rd239, %rd238, 63;
	add.s64 	%rd240, %rd238, %rd239;
	shr.u64 	%rd241, %rd240, 1;
	mad.lo.s64 	%rd242, %rd233, -3127542087261290496, 767956431948021760;
	and.b64  	%rd243, %rd242, -4294967296;
	mad.lo.s64 	%rd244, %rd233, 3669157353880616960, 3258481619492929536;
	shr.s64 	%rd245, %rd244, 32;
	add.s64 	%rd246, %rd245, %rd243;
	shr.u64 	%rd247, %rd246, 63;
	add.s64 	%rd248, %rd246, %rd247;
	shr.u64 	%rd249, %rd248, 1;
	mul.lo.s64 	%rd250, %rd241, 6;
	mad.lo.s64 	%rd251, %rd249, 281474976710650, %rd250;
	and.b64  	%rd252, %rd251, 281474976710654;
	xor.b64  	%rd253, %rd252, %rd28;
	setp.ne.s64 	%p9, %rd253, %rd2;
	@%p9 bra 	$L__BB0_16;
	mul.wide.u32 	%rd254, %r116, 8;
	add.s64 	%rd255, %rd4, %rd254;
	st.global.u64 	[%rd255], %rd28;
	add.s32 	%r116, %r116, 1;
$L__BB0_16:
	add.s64 	%rd29, %rd390, 8192;
	setp.lt.u64 	%p10, %rd390, 57344;
	mov.u64 	%rd390, %rd29;
	@%p10 bra 	$L__BB0_14;
$L__BB0_17:
	add.s64 	%rd256, %rd10, 6;
	and.b64  	%rd257, %rd256, 65535;
	sub.s64 	%rd30, %rd9, %rd257;
	add.s64 	%rd258, %rd30, -1;
	xor.b64  	%rd259, %rd258, %rd30;
	popc.b64 	%r80, %rd259;
	setp.lt.u32 	%p11, %r80, 4;
	@%p11 bra 	$L__BB0_22;
	mul.lo.s64 	%rd260, %rd30, 4033;
	shr.u64 	%rd261, %rd260, 3;
	xor.b64  	%rd262, %rd261, %rd7;
	xor.b64  	%rd263, %rd262, 4;
	shl.b64 	%rd264, %rd260, 13;
	and.b64  	%rd265, %rd264, 536805376;
	xor.b64  	%rd266, %rd265, 518782976;
	add.s64 	%rd267, %rd266, %rd386;
	xor.b64  	%rd268, %rd267, 518841965;
	mad.lo.s64 	%rd269, %rd268, 205749139540585, 277363943098;
	shr.u64 	%rd270, %rd269, 16;
	cvt.u32.u64 	%r81, %rd270;
	shr.u32 	%r82, %r81, 31;
	add.s32 	%r83, %r81, %r82;
	or.b32  	%r84, %r83, 1;
	mul.wide.u32 	%rd271, %r84, 3;
	mad.lo.s64 	%rd272, %rd268, 55986898099985, 49720483695876;
	shr.u64 	%rd273, %rd272, 16;
	cvt.u32.u64 	%r85, %rd273;
	shr.u32 	%r86, %r85, 31;
	add.s32 	%r87, %r85, %r86;
	or.b32  	%r88, %r87, 1;
	mul.wide.u32 	%rd274, %r88, 524285;
	add.s64 	%rd275, %rd271, %rd274;
	shr.u64 	%rd276, %rd275, 16;
	sub.s64 	%rd277, %rd263, %rd276;
	shl.b64 	%rd278, %rd277, 29;
	and.b64  	%rd279, %rd278, 3758096384;
	xor.b64  	%rd280, %rd279, 3221225472;
	add.s64 	%rd31, %rd267, %rd280;
	xor.b64  	%rd281, %rd31, %rd6;
	shr.u64 	%rd282, %rd281, 16;
	xor.b64  	%rd283, %rd31, 3740067437;
	mad.lo.s64 	%rd284, %rd283, 205749139540585, 277363943098;
	shr.u64 	%rd285, %rd284, 16;
	cvt.u32.u64 	%r89, %rd285;
	shr.u32 	%r90, %r89, 31;
	add.s32 	%r91, %r89, %r90;
	or.b32  	%r92, %r91, 1;
	mul.wide.u32 	%rd286, %r92, 3;
	mad.lo.s64 	%rd287, %rd283, 55986898099985, 49720483695876;
	shr.u64 	%rd288, %rd287, 16;
	cvt.u32.u64 	%r93, %rd288;
	shr.u32 	%r94, %r93, 31;
	add.s32 	%r95, %r93, %r94;
	or.b32  	%r96, %r95, 1;
	mul.wide.u32 	%rd289, %r96, -3;
	add.s64 	%rd290, %rd286, %rd289;
	shr.u64 	%rd291, %rd290, 16;
	sub.s64 	%rd292, %rd282, %rd291;
	mul.lo.s64 	%rd293, %rd292, 4033;
	shr.u64 	%rd294, %rd293, 3;
	and.b64  	%rd295, %rd294, 8191;
	xor.b64  	%rd391, %rd295, 5;
$L__BB0_19:
	shl.b64 	%rd296, %rd391, 32;
	add.s64 	%rd34, %rd296, %rd31;
	and.b64  	%rd297, %rd34, 281474976710655;
	xor.b64  	%rd298, %rd297, 25214903917;
	mad.lo.s64 	%rd299, %rd298, 1652483943104512, 720896;
	and.b64  	%rd300, %rd299, -4294967296;
	mad.lo.s64 	%rd301, %rd298, -4962768464777773056, 18177323374870528;
	shr.s64 	%rd302, %rd301, 32;
	add.s64 	%rd303, %rd302, %rd300;
	shr.u64 	%rd304, %rd303, 63;
	add.s64 	%rd305, %rd303, %rd304;
	shr.u64 	%rd306, %rd305, 1;
	mad.lo.s64 	%rd307, %rd298, -3127542087261290496, 767956431948021760;
	and.b64  	%rd308, %rd307, -4294967296;
	mad.lo.s64 	%rd309, %rd298, 3669157353880616960, 3258481619492929536;
	shr.s64 	%rd310, %rd309, 32;
	add.s64 	%rd311, %rd310, %rd308;
	shr.u64 	%rd312, %rd311, 63;
	add.s64 	%rd313, %rd311, %rd312;
	shr.u64 	%rd314, %rd313, 1;
	mul.lo.s64 	%rd315, %rd306, 6;
	mad.lo.s64 	%rd316, %rd314, 281474976710650, %rd315;
	and.b64  	%rd317, %rd316, 281474976710654;
	xor.b64  	%rd318, %rd317, %rd34;
	setp.ne.s64 	%p12, %rd318, %rd2;
	@%p12 bra 	$L__BB0_21;
	mul.wide.u32 	%rd319, %r116, 8;
	add.s64 	%rd320, %rd4, %rd319;
	st.global.u64 	[%rd320], %rd34;
	add.s32 	%r116, %r116, 1;
$L__BB0_21:
	add.s64 	%rd35, %rd391, 8192;
	setp.lt.u64 	%p13, %rd391, 57344;
	mov.u64 	%rd391, %rd35;
	@%p13 bra 	$L__BB0_19;
$L__BB0_22:
	add.s64 	%rd321, %rd10, 65530;
	and.b64  	%rd322, %rd321, 65535;
	sub.s64 	%rd36, %rd9, %rd322;
	add.s64 	%rd323, %rd36, -1;
	xor.b64  	%rd324, %rd323, %rd36;
	popc.b64 	%r97, %rd324;
	setp.lt.u32 	%p14, %r97, 4;
	@%p14 bra 	$L__BB0_27;
	mul.lo.s64 	%rd325, %rd36, 4033;
	shr.u64 	%rd326, %rd325, 3;
	xor.b64  	%rd327, %rd326, %rd7;
	xor.b64  	%rd328, %rd327, 4;
	shl.b64 	%rd329, %rd325, 13;
	and.b64  	%rd330, %rd329, 536805376;
	xor.b64  	%rd331, %rd330, 518782976;
	add.s64 	%rd332, %rd331, %rd386;
	xor.b64  	%rd333, %rd332, 518841965;
	mad.lo.s64 	%rd334, %rd333, 205749139540585, 277363943098;
	shr.u64 	%rd335, %rd334, 16;
	cvt.u32.u64 	%r98, %rd335;
	shr.u32 	%r99, %r98, 31;
	add.s32 	%r100, %r98, %r99;
	or.b32  	%r101, %r100, 1;
	mul.wide.u32 	%rd336, %r101, 3;
	mad.lo.s64 	%rd337, %rd333, 55986898099985, 49720483695876;
	shr.u64 	%rd338, %rd337, 16;
	cvt.u32.u64 	%r102, %rd338;
	shr.u32 	%r103, %r102, 31;
	add.s32 	%r104, %r102, %r103;
	or.b32  	%r105, %r104, 1;
	mul.wide.u32 	%rd339, %r105, 524285;
	add.s64 	%rd340, %rd336, %rd339;
	shr.u64 	%rd341, %rd340, 16;
	sub.s64 	%rd342, %rd328, %rd341;
	shl.b64 	%rd343, %rd342, 29;
	and.b64  	%rd344, %rd343, 3758096384;
	xor.b64  	%rd345, %rd344, 3221225472;
	add.s64 	%rd37, %rd332, %rd345;
	xor.b64  	%rd346, %rd37, %rd6;
	shr.u64 	%rd347, %rd346, 16;
	xor.b64  	%rd348, %rd37, 3740067437;
	mad.lo.s64 	%rd349, %rd348, 205749139540585, 277363943098;
	shr.u64 	%rd350, %rd349, 16;
	cvt.u32.u64 	%r106, %rd350;
	shr.u32 	%r107, %r106, 31;
	add.s32 	%r108, %r106, %r107;
	or.b32  	%r109, %r108, 1;
	mul.wide.u32 	%rd351, %r109, 3;
	mad.lo.s64 	%rd352, %rd348, 55986898099985, 49720483695876;
	shr.u64 	%rd353, %rd352, 16;
	cvt.u32.u64 	%r110, %rd353;
	shr.u32 	%r111, %r110, 31;
	add.s32 	%r112, %r110, %r111;
	or.b32  	%r113, %r112, 1;
	mul.wide.u32 	%rd354, %r113, -3;
	add.s64 	%rd355, %rd351, %rd354;
	shr.u64 	%rd356, %rd355, 16;
	sub.s64 	%rd357, %rd347, %rd356;
	mul.lo.s64 	%rd358, %rd357, 4033;
	shr.u64 	%rd359, %rd358, 3;
	and.b64  	%rd360, %rd359, 8191;
	xor.b64  	%rd392, %rd360, 5;
$L__BB0_24:
	shl.b64 	%rd361, %rd392, 32;
	add.s64 	%rd40, %rd361, %rd37;
	and.b64  	%rd362, %rd40, 281474976710655;
	xor.b64  	%rd363, %rd362, 25214903917;
	mad.lo.s64 	%rd364, %rd363, 1652483943104512, 720896;
	and.b64  	%rd365, %rd364, -4294967296;
	mad.lo.s64 	%rd366, %rd363, -4962768464777773056, 18177323374870528;
	shr.s64 	%rd367, %rd366, 32;
	add.s64 	%rd368, %rd367, %rd365;
	shr.u64 	%rd369, %rd368, 63;
	add.s64 	%rd370, %rd368, %rd369;
	shr.u64 	%rd371, %rd370, 1;
	mad.lo.s64 	%rd372, %rd363, -3127542087261290496, 767956431948021760;
	and.b64  	%rd373, %rd372, -4294967296;
	mad.lo.s64 	%rd374, %rd363, 3669157353880616960, 3258481619492929536;
	shr.s64 	%rd375, %rd374, 32;
	add.s64 	%rd376, %rd375, %rd373;
	shr.u64 	%rd377, %rd376, 63;
	add.s64 	%rd378, %rd376, %rd377;
	shr.u64 	%rd379, %rd378, 1;
	mul.lo.s64 	%rd380, %rd371, 6;
	mad.lo.s64 	%rd381, %rd379, 281474976710650, %rd380;
	and.b64  	%rd382, %rd381, 281474976710654;
	xor.b64  	%rd383, %rd382, %rd40;
	setp.ne.s64 	%p15, %rd383, %rd2;
	@%p15 bra 	$L__BB0_26;
	mul.wide.u32 	%rd384, %r116, 8;
	add.s64 	%rd385, %rd4, %rd384;
	st.global.u64 	[%rd385], %rd40;
	add.s32 	%r116, %r116, 1;
$L__BB0_26:
	add.s64 	%rd41, %rd392, 8192;
	setp.lt.u64 	%p16, %rd392, 57344;
	mov.u64 	%rd392, %rd41;
	@%p16 bra 	$L__BB0_24;
$L__BB0_27:
	add.s64 	%rd42, %rd386, 2;
	setp.lt.u64 	%p17, %rd386, 65534;
	mov.u64 	%rd386, %rd42;
	@%p17 bra 	$L__BB0_2;
$L__BB0_28:
	ret;

}
	// .globl	_ZN3cub18CUB_300001_SM_10006detail11EmptyKernelIvEEvv
.visible .entry _ZN3cub18CUB_300001_SM_10006detail11EmptyKernelIvEEvv()
{


	ret;

}


// ===== COMPILED SASS (sm_100) =====

	.target	sm_100

	.elftype	@"ET_EXEC"


//--------------------- .note.nv.tkinfo           --------------------------
	.section	.note.nv.tkinfo,"",@"SHT_NOTE"
	.sectionflags	@"SHF_NOTE_NV_TKINFO"
	.tkinfo
        /*0018*/ 	.word	0x00000002
        /*0030*/ 	.string	""
        /*0030*/ 	.string	"ptxas"
        /*0030*/ 	.string	"Cuda compilation tools, release 13.0, V13.0.88"
        /*0030*/ 	.string	"Build cuda_13.0.r13.0/compiler.36424714_0"
        /*0030*/ 	.string	"-arch sm_100 -m 64 "



//--------------------- .note.nv.cuinfo           --------------------------
	.section	.note.nv.cuinfo,"",@"SHT_NOTE"
	.sectionflags	@"SHF_NOTE_NV_CUINFO"
        /*0018*/ 	.short	0x0002
        /*001a*/ 	.short	0x0064
        /*001c*/ 	.short	0x0082
	.zero		2


//--------------------- .nv.info                  --------------------------
	.section	.nv.info,"",@"SHT_CUDA_INFO"
	.align	4


	//----- nvinfo : EIATTR_REGCOUNT
	.align		4
        /*0000*/ 	.byte	0x04, 0x2f
        /*0002*/ 	.short	(.L_44 - .L_43)
	.align		4
.L_43:
        /*0004*/ 	.word	index@(_Z5crackmPmS_)
        /*0008*/ 	.word	0x00000020


	//----- nvinfo : EIATTR_FRAME_SIZE
	.align		4
.L_44:
        /*000c*/ 	.byte	0x04, 0x11
        /*000e*/ 	.short	(.L_46 - .L_45)
	.align		4
.L_45:
        /*0010*/ 	.word	index@(_Z5crackmPmS_)
        /*0014*/ 	.word	0x00000000


	//----- nvinfo : EIATTR_REGCOUNT
	.align		4
.L_46:
        /*0018*/ 	.byte	0x04, 0x2f
        /*001a*/ 	.short	(.L_48 - .L_47)
	.align		4
.L_47:
        /*001c*/ 	.word	index@(_ZN3cub18CUB_300001_SM_10006detail11EmptyKernelIvEEvv)
        /*0020*/ 	.word	0x00000004


	//----- nvinfo : EIATTR_FRAME_SIZE
	.align		4
.L_48:
        /*0024*/ 	.byte	0x04, 0x11
        /*0026*/ 	.short	(.L_50 - .L_49)
	.align		4
.L_49:
        /*0028*/ 	.word	index@(_ZN3cub18CUB_300001_SM_10006detail11EmptyKernelIvEEvv)
        /*002c*/ 	.word	0x00000000


	//----- nvinfo : EIATTR_MIN_STACK_SIZE
	.align		4
.L_50:
        /*0030*/ 	.byte	0x04, 0x12
        /*0032*/ 	.short	(.L_52 - .L_51)
	.align		4
.L_51:
        /*0034*/ 	.word	index@(_ZN3cub18CUB_300001_SM_10006detail11EmptyKernelIvEEvv)
        /*0038*/ 	.word	0x00000000


	//----- nvinfo : EIATTR_MIN_STACK_SIZE
	.align		4
.L_52:
        /*003c*/ 	.byte	0x04, 0x12
        /*003e*/ 	.short	(.L_54 - .L_53)
	.align		4
.L_53:
        /*0040*/ 	.word	index@(_Z5crackmPmS_)
        /*0044*/ 	.word	0x00000000
.L_54:


//--------------------- .nv.compat                --------------------------
	.section	.nv.compat,"",@"SHT_CUDA_COMPAT_INFO"
	.align	4
        /*0000*/ 	.byte	0x02, 0x09, 0x00, 0x00, 0x02, 0x02, 0x01, 0x00, 0x02, 0x05, 0x05, 0x00, 0x03, 0x07, 0x01, 0x01
        /*0010*/ 	.byte	0x02, 0x03, 0x00, 0x00, 0x02, 0x06, 0x01, 0x00, 0x04, 0x0b, 0x08, 0x00, 0x09, 0x00, 0x00, 0x00
        /*0020*/ 	.byte	0x00, 0x00, 0x00, 0x00


//--------------------- .nv.info._ZN3cub18CUB_300001_SM_10006detail11EmptyKernelIvEEvv --------------------------
	.section	.nv.info._ZN3cub18CUB_300001_SM_10006detail11EmptyKernelIvEEvv,"",@"SHT_CUDA_INFO"
	.sectionflags	@""
	.align	4


	//----- nvinfo : EIATTR_CUDA_API_VERSION
	.align		4
        /*0000*/ 	.byte	0x04, 0x37
        /*0002*/ 	.short	(.L_56 - .L_55)
.L_55:
        /*0004*/ 	.word	0x00000082


	//----- nvinfo : EIATTR_SPARSE_MMA_MASK
	.align		4
.L_56:
        /*0008*/ 	.byte	0x03, 0x50
        /*000a*/ 	.short	0x0000


	//----- nvinfo : EIATTR_MAXREG_COUNT
	.align		4
        /*000c*/ 	.byte	0x03, 0x1b
        /*000e*/ 	.short	0x00ff


	//----- nvinfo : EIATTR_MERCURY_ISA_VERSION
	.align		4
        /*0010*/ 	.byte	0x03, 0x5f
        /*0012*/ 	.short	0x0101


	//----- nvinfo : EIATTR_VRC_CTA_INIT_COUNT
	.align		4
        /*0014*/ 	.byte	0x02, 0x4a
	.zero		1
	.zero		1


	//----- nvinfo : EIATTR_EXIT_INSTR_OFFSETS
	.align		4
        /*0018*/ 	.byte	0x04, 0x1c
        /*001a*/ 	.short	(.L_58 - .L_57)


	//   ....[0]....
.L_57:
        /*001c*/ 	.word	0x00000010


	//----- nvinfo : EIATTR_SW_WAR
	.align		4
.L_58:
        /*0020*/ 	.byte	0x04, 0x36
        /*0022*/ 	.short	(.L_60 - .L_59)
.L_59:
        /*0024*/ 	.word	0x00000008
.L_60:


//--------------------- .nv.info._Z5crackmPmS_    --------------------------
	.section	.nv.info._Z5crackmPmS_,"",@"SHT_CUDA_INFO"
	.sectionflags	@""
	.align	4


	//----- nvinfo : EIATTR_CUDA_API_VERSION
	.align		4
        /*0000*/ 	.byte	0x04, 0x37
        /*0002*/ 	.short	(.L_62 - .L_61)
.L_61:
        /*0004*/ 	.word	0x00000082


	//----- nvinfo : EIATTR_KPARAM_INFO
	.align		4
.L_62:
        /*0008*/ 	.byte	0x04, 0x17
        /*000a*/ 	.short	(.L_64 - .L_63)
.L_63:
        /*000c*/ 	.word	0x00000000
        /*0010*/ 	.short	0x0002
        /*0012*/ 	.short	0x0010
        /*0014*/ 	.byte	0x00, 0xf5, 0x21, 0x00


	//----- nvinfo : EIATTR_KPARAM_INFO
	.align		4
.L_64:
        /*0018*/ 	.byte	0x04, 0x17
        /*001a*/ 	.short	(.L_66 - .L_65)
.L_65:
        /*001c*/ 	.word	0x00000000
        /*0020*/ 	.short	0x0001
        /*0022*/ 	.short	0x0008
        /*0024*/ 	.byte	0x00, 0xf5, 0x21, 0x00


	//----- nvinfo : EIATTR_KPARAM_INFO
	.align		4
.L_66:
        /*0028*/ 	.byte	0x04, 0x17
        /*002a*/ 	.short	(.L_68 - .L_67)
.L_67:
        /*002c*/ 	.word	0x00000000
        /*0030*/ 	.short	0x0000
        /*0032*/ 	.short	0x0000
        /*0034*/ 	.byte	0x00, 0xf0, 0x21, 0x00


	//----- nvinfo : EIATTR_SPARSE_MMA_MASK
	.align		4
.L_68:
        /*0038*/ 	.byte	0x03, 0x50
        /*003a*/ 	.short	0x0000


	//----- nvinfo : EIATTR_MAXREG_COUNT
	.align		4
        /*003c*/ 	.byte	0x03, 0x1b
        /*003e*/ 	.short	0x00ff


	//----- nvinfo : EIATTR_MERCURY_ISA_VERSION
	.align		4
        /*0040*/ 	.byte	0x03, 0x5f
        /*0042*/ 	.short	0x0101


	//----- nvinfo : EIATTR_VRC_CTA_INIT_COUNT
	.align		4
        /*0044*/ 	.byte	0x02, 0x4a
	.zero		1
	.zero		1


	//----- nvinfo : EIATTR_EXIT_INSTR_OFFSETS
	.align		4
        /*0048*/ 	.byte	0x04, 0x1c
        /*004a*/ 	.short	(.L_70 - .L_69)


	//   ....[0]....
.L_69:
        /*004c*/ 	.word	0x00000080


	//   ....[1]....
        /*0050*/ 	.word	0x00002fd0


	//----- nvinfo : EIATTR_CRS_STACK_SIZE
	.align		4
.L_70:
        /*0054*/ 	.byte	0x04, 0x1e
        /*0056*/ 	.short	(.L_72 - .L_71)
.L_71:
        /*0058*/ 	.word	0x00000000


	//----- nvinfo : EIATTR_CBANK_PARAM_SIZE
	.align		4
.L_72:
        /*005c*/ 	.byte	0x03, 0x19
        /*005e*/ 	.short	0x0018


	//----- nvinfo : EIATTR_PARAM_CBANK
	.align		4
        /*0060*/ 	.byte	0x04, 0x0a
        /*0062*/ 	.short	(.L_74 - .L_73)
	.align		4
.L_73:
        /*0064*/ 	.word	index@(.nv.constant0._Z5crackmPmS_)
        /*0068*/ 	.short	0x0380
        /*006a*/ 	.short	0x0018


	//----- nvinfo : EIATTR_SW_WAR
	.align		4
.L_74:
        /*006c*/ 	.byte	0x04, 0x36
        /*006e*/ 	.short	(.L_76 - .L_75)
.L_75:
        /*0070*/ 	.word	0x00000008
.L_76:


//--------------------- .nv.callgraph             --------------------------
	.section	.nv.callgraph,"",@"SHT_CUDA_CALLGRAPH"
	.align	4
	.sectionentsize	8
	.align		4
        /*0000*/ 	.word	0x00000000
	.align		4
        /*0004*/ 	.word	0xffffffff
	.align		4
        /*0008*/ 	.word	0x00000000
	.align		4
        /*000c*/ 	.word	0xfffffffe
	.align		4
        /*0010*/ 	.word	0x00000000
	.align		4
        /*0014*/ 	.word	0xfffffffd
	.align		4
        /*0018*/ 	.word	0x00000000
	.align		4
        /*001c*/ 	.word	0xfffffffc


//--------------------- .nv.constant4             --------------------------
	.section	.nv.constant4,"a",@progbits
	.align	8
	.align		8
.nv.constant4:
        /*0000*/ 	.dword	_ZN34_INTERNAL_b40a8534_4_k_cu_e26c7c044cuda3std3__45__cpo5beginE
	.align		8
        /*0008*/ 	.dword	_ZN34_INTERNAL_b40a8534_4_k_cu_e26c7c044cuda3std3__45__cpo3endE
	.align		8
        /*0010*/ 	.dword	_ZN34_INTERNAL_b40a8534_4_k_cu_e26c7c044cuda3std3__45__cpo6cbeginE
	.align		8
        /*0018*/ 	.dword	_ZN34_INTERNAL_b40a8534_4_k_cu_e26c7c044cuda3std3__45__cpo4cendE
	.align		8
        /*0020*/ 	.dword	_ZN34_INTERNAL_b40a8534_4_k_cu_e26c7c044cuda3std3__45__cpo6rbeginE
	.align		8
        /*0028*/ 	.dword	_ZN34_INTERNAL_b40a8534_4_k_cu_e26c7c044cuda3std3__45__cpo4rendE
	.align		8
        /*0030*/ 	.dword	_ZN34_INTERNAL_b40a8534_4_k_cu_e26c7c044cuda3std3__45__cpo7crbeginE
	.align		8
        /*0038*/ 	.dword	_ZN34_INTERNAL_b40a8534_4_k_cu_e26c7c044cuda3std3__45__cpo5crendE
	.align		8
        /*0040*/ 	.dword	_ZN34_INTERNAL_b40a8534_4_k_cu_e26c7c044cuda3std3__436_GLOBAL__N__b40a8534_4_k_cu_e26c7c046ignoreE
	.align		8
        /*0048*/ 	.dword	_ZN34_INTERNAL_b40a8534_4_k_cu_e26c7c044cuda3std3__419piecewise_constructE
	.align		8
        /*0050*/ 	.dword	_ZN34_INTERNAL_b40a8534_4_k_cu_e26c7c044cuda3std3__48in_placeE
	.align		8
        /*0058*/ 	.dword	_ZN34_INTERNAL_b40a8534_4_k_cu_e26c7c044cuda3std3__420unreachable_sentinelE
	.align		8
        /*0060*/ 	.dword	_ZN34_INTERNAL_b40a8534_4_k_cu_e26c7c044cuda3std3__47nulloptE
	.align		8
        /*0068*/ 	.dword	_ZN34_INTERNAL_b40a8534_4_k_cu_e26c7c044cuda3std3__48unexpectE
	.align		8
        /*0070*/ 	.dword	_ZN34_INTERNAL_b40a8534_4_k_cu_e26c7c044cuda3std6ranges3__45__cpo4swapE
	.align		8
        /*0078*/ 	.dword	_ZN34_INTERNAL_b40a8534_4_k_cu_e26c7c044cuda3std6ranges3__45__cpo9iter_moveE
	.align		8
        /*0080*/ 	.dword	_ZN34_INTERNAL_b40a8534_4_k_cu_e26c7c044cuda3std6ranges3__45__cpo5beginE
	.align		8
        /*0088*/ 	.dword	_ZN34_INTERNAL_b40a8534_4_k_cu_e26c7c044cuda3std6ranges3__45__cpo3endE
	.align		8
        /*0090*/ 	.dword	_ZN34_INTERNAL_b40a8534_4_k_cu_e26c7c044cuda3std6ranges3__45__cpo6cbeginE
	.align		8
        /*0098*/ 	.dword	_ZN34_INTERNAL_b40a8534_4_k_cu_e26c7c044cuda3std6ranges3__45__cpo4cendE
	.align		8
        /*00a0*/ 	.dword	_ZN34_INTERNAL_b40a8534_4_k_cu_e26c7c044cuda3std6ranges3__45__cpo7advanceE
	.align		8
        /*00a8*/ 	.dword	_ZN34_INTERNAL_b40a8534_4_k_cu_e26c7c044cuda3std6ranges3__45__cpo9iter_swapE
	.align		8
        /*00b0*/ 	.dword	_ZN34_INTERNAL_b40a8534_4_k_cu_e26c7c044cuda3std6ranges3__45__cpo4nextE
	.align		8
        /*00b8*/ 	.dword	_ZN34_INTERNAL_b40a8534_4_k_cu_e26c7c044cuda3std6ranges3__45__cpo4prevE
	.align		8
        /*00c0*/ 	.dword	_ZN34_INTERNAL_b40a8534_4_k_cu_e26c7c044cuda3std6ranges3__45__cpo4dataE
	.align		8
        /*00c8*/ 	.dword	_ZN34_INTERNAL_b40a8534_4_k_cu_e26c7c044cuda3std6ranges3__45__cpo5cdataE
	.align		8
        /*00d0*/ 	.dword	_ZN34_INTERNAL_b40a8534_4_k_cu_e26c7c044cuda3std6ranges3__45__cpo4sizeE
	.align		8
        /*00d8*/ 	.dword	_ZN34_INTERNAL_b40a8534_4_k_cu_e26c7c044cuda3std6ranges3__45__cpo5ssizeE
	.align		8
        /*00e0*/ 	.dword	_ZN34_INTERNAL_b40a8534_4_k_cu_e26c7c044cuda3std6ranges3__45__cpo8distanceE
	.align		8
        /*00e8*/ 	.dword	_ZN34_INTERNAL_b40a8534_4_k_cu_e26c7c046thrust24THRUST_300001_SM_1000_NS8cuda_cub3parE
	.align		8
        /*00f0*/ 	.dword	_ZN34_INTERNAL_b40a8534_4_k_cu_e26c7c046thrust24THRUST_300001_SM_1000_NS8cuda_cub10par_nosyncE
	.align		8
        /*00f8*/ 	.dword	_ZN34_INTERNAL_b40a8534_4_k_cu_e26c7c046thrust24THRUST_300001_SM_1000_NS6system6detail10sequential3seqE
	.align		8
        /*0100*/ 	.dword	_ZN34_INTERNAL_b40a8534_4_k_cu_e26c7c046thrust24THRUST_300001_SM_1000_NS12placeholders2_1E
	.align		8
        /*0108*/ 	.dword	_ZN34_INTERNAL_b40a8534_4_k_cu_e26c7c046thrust24THRUST_300001_SM_1000_NS12placeholders2_2E
	.align		8
        /*0110*/ 	.dword	_ZN34_INTERNAL_b40a8534_4_k_cu_e26c7c046thrust24THRUST_300001_SM_1000_NS12placeholders2_3E
	.align		8
        /*0118*/ 	.dword	_ZN34_INTERNAL_b40a8534_4_k_cu_e26c7c046thrust24THRUST_300001_SM_1000_NS12placeholders2_4E
	.align		8
        /*0120*/ 	.dword	_ZN34_INTERNAL_b40a8534_4_k_cu_e26c7c046thrust24THRUST_300001_SM_1000_NS12placeholders2_5E
	.align		8
        /*0128*/ 	.dword	_ZN34_INTERNAL_b40a8534_4_k_cu_e26c7c046thrust24THRUST_300001_SM_1000_NS12placeholders2_6E
	.align		8
        /*0130*/ 	.dword	_ZN34_INTERNAL_b40a8534_4_k_cu_e26c7c046thrust24THRUST_300001_SM_1000_NS12placeholders2_7E
	.align		8
        /*0138*/ 	.dword	_ZN34_INTERNAL_b40a8534_4_k_cu_e26c7c046thrust24THRUST_300001_SM_1000_NS12placeholders2_8E
	.align		8
        /*0140*/ 	.dword	_ZN34_INTERNAL_b40a8534_4_k_cu_e26c7c046thrust24THRUST_300001_SM_1000_NS12placeholders2_9E
	.align		8
        /*0148*/ 	.dword	_ZN34_INTERNAL_b40a8534_4_k_cu_e26c7c046thrust24THRUST_300001_SM_1000_NS12placeholders3_10E
	.align		8
        /*0150*/ 	.dword	_ZN34_INTERNAL_b40a8534_4_k_cu_e26c7c046thrust24THRUST_300001_SM_1000_NS3seqE


//--------------------- .text._ZN3cub18CUB_300001_SM_10006detail11EmptyKernelIvEEvv --------------------------
	.section	.text._ZN3cub18CUB_300001_SM_10006detail11EmptyKernelIvEEvv,"ax",@progbits
	.align	128
        .global         _ZN3cub18CUB_300001_SM_10006detail11EmptyKernelIvEEvv
        .type           _ZN3cub18CUB_300001_SM_10006detail11EmptyKernelIvEEvv,@function
        .size           _ZN3cub18CUB_300001_SM_10006detail11EmptyKernelIvEEvv,(.L_x_18 - _ZN3cub18CUB_300001_SM_10006detail11EmptyKernelIvEEvv)
        .other          _ZN3cub18CUB_300001_SM_10006detail11EmptyKernelIvEEvv,@"STO_CUDA_ENTRY STV_DEFAULT"
_ZN3cub18CUB_300001_SM_10006detail11EmptyKernelIvEEvv:
.text._ZN3cub18CUB_300001_SM_10006detail11EmptyKernelIvEEvv:
[----:B------:R-:W-:Y:S01]  /*0000*/  LDC R1, c[0x0][0x37c] ;  /* 0x0000df00ff017b82 */ /* 0x000fe20000000800 */
[----:B------:R-:W-:Y:S05]  /*0010*/  EXIT ;  /* 0x000000000000794d */ /* 0x000fea0003800000 */
.L_x_0:
[----:B------:R-:W-:-:S00]  /*0020*/  BRA `(.L_x_0) ;  /* 0xfffffffc00fc7947 */ /* 0x000fc0000383ffff */
[----:B------:R-:W-:-:S00]  /*0030*/  NOP ;  /* 0x0000000000007918 */ /* 0x000fc00000000000 */
        /* <DEDUP_REMOVED lines=12> */
.L_x_18:


//--------------------- .text._Z5crackmPmS_       --------------------------
	.section	.text._Z5crackmPmS_,"ax",@progbits
	.align	128
        .global         _Z5crackmPmS_
        .type           _Z5crackmPmS_,@function
        .size           _Z5crackmPmS_,(.L_x_19 - _Z5crackmPmS_)
        .other          _Z5crackmPmS_,@"STO_CUDA_ENTRY STV_DEFAULT"
_Z5crackmPmS_:
.text._Z5crackmPmS_:
[----:B------:R-:W-:Y:S01]  /*0000*/  LDC R1, c[0x0][0x37c] ;  /* 0x0000df00ff017b82 */ /* 0x000fe20000000800 */
[----:B------:R-:W0:Y:S01]  /*0010*/  S2R R0, SR_CTAID.X ;  /* 0x0000000000007919 */ /* 0x000e220000002500 */
[----:B------:R-:W1:Y:S01]  /*0020*/  LDCU.64 UR4, c[0x0][0x380] ;  /* 0x00007000ff0477ac */ /* 0x000e620008000a00 */
[----:B------:R-:W0:Y:S02]  /*0030*/  S2R R3, SR_TID.X ;  /* 0x0000000000037919 */ /* 0x000e240000002100 */
[----:B0-----:R-:W-:-:S05]  /*0040*/  IMAD R0, R0, 0x80, R3 ;  /* 0x0000008000007824 */ /* 0x001fca00078e0203 */
[----:B-1----:R-:W-:Y:S02]  /*0050*/  ISETP.GE.U32.AND P0, PT, R0, UR4, PT ;  /* 0x0000000400007c0c */ /* 0x002fe4000bf06070 */
[----:B------:R-:W-:-:S04]  /*0060*/  SHF.R.S32.HI R3, RZ, 0x1f, R0 ;  /* 0x0000001fff037819 */ /* 0x000fc80000011400 */
[----:B------:R-:W-:-:S13]  /*0070*/  ISETP.GE.U32.AND.EX P0, PT, R3, UR5, PT, P0 ;  /* 0x0000000503007c0c */ /* 0x000fda000bf06100 */
[----:B------:R-:W-:Y:S05]  /*0080*/  @P0 EXIT ;  /* 0x000000000000094d */ /* 0x000fea0003800000 */
[----:B------:R-:W0:Y:S01]  /*0090*/  LDCU.64 UR6, c[0x0][0x388] ;  /* 0x00007100ff0677ac */ /* 0x000e220008000a00 */
[----:B------:R-:W1:Y:S01]  /*00a0*/  LDC.64 R12, c[0x0][0x390] ;  /* 0x0000e400ff0c7b82 */ /* 0x000e620000000a00 */
[----:B------:R-:W2:Y:S01]  /*00b0*/  LDCU.64 UR4, c[0x0][0x358] ;  /* 0x00006b00ff0477ac */ /* 0x000ea20008000a00 */
[----:B0-----:R-:W-:-:S04]  /*00c0*/  LEA R10, P0, R0, UR6, 0x3 ;  /* 0x00000006000a7c11 */ /* 0x001fc8000f8018ff */
[----:B------:R-:W-:-:S06]  /*00d0*/  LEA.HI.X R11, R0, UR7, R3, 0x3, P0 ;  /* 0x00000007000b7c11 */ /* 0x000fcc00080f1c03 */
[----:B--2---:R-:W2:Y:S01]  /*00e0*/  LDG.E.64 R10, desc[UR4][R10.64] ;  /* 0x000000040a0a7981 */ /* 0x004ea2000c1e1b00 */
[----:B------:R-:W-:Y:S02]  /*00f0*/  IMAD.SHL.U32 R3, R0, 0x8, RZ ;  /* 0x0000000800037824 */ /* 0x000fe400078e00ff */
[----:B------:R-:W-:Y:S02]  /*0100*/  IMAD.MOV.U32 R0, RZ, RZ, RZ ;  /* 0x000000ffff007224 */ /* 0x000fe400078e00ff */
[----:B-1----:R-:W-:-:S04]  /*0110*/  IMAD.WIDE R12, R3, 0x8, R12 ;  /* 0x00000008030c7825 */ /* 0x002fc800078e020c */
[----:B------:R-:W-:Y:S01]  /*0120*/  IMAD.MOV.U32 R2, RZ, RZ, RZ ;  /* 0x000000ffff027224 */ /* 0x000fe200078e00ff */
[C---:B--2---:R-:W-:Y:S02]  /*0130*/  LOP3.LUT R3, R10.reuse, 0x1, RZ, 0xc0, !PT ;  /* 0x000000010a037812 */ /* 0x044fe400078ec0ff */
[----:B------:R-:W-:-:S07]  /*0140*/  SHF.R.U64 R4, R10, 0x10, R11 ;  /* 0x000000100a047819 */ /* 0x000fce000000120b */
.L_x_16:
[----:B-1----:R-:W-:Y:S01]  /*0150*/  HFMA2 R17, -RZ, RZ, 0, 0.08154296875 ;  /* 0x00002d38ff117431 */ /* 0x002fe200000001ff */
[----:B------:R-:W-:Y:S01]  /*0160*/  LOP3.LUT R9, R3, 0xe66d, RZ, 0x3c, !PT ;  /* 0x0000e66d03097812 */ /* 0x000fe200078e3cff */
[C---:B--23--:R-:W-:Y:S01]  /*0170*/  IMAD R6, R0.reuse, -0x4b9ff597, RZ ;  /* 0xb4600a6900067824 */ /* 0x04cfe200078e02ff */
[----:B------:R-:W-:Y:S01]  /*0180*/  BSSY.RECONVERGENT B0, `(.L_x_1) ;  /* 0x00000bb000007945 */ /* 0x000fe20003800200 */
[----:B------:R-:W-:Y:S02]  /*0190*/  IMAD R8, R0, 0x772c5f11, RZ ;  /* 0x772c5f1100087824 */ /* 0x000fe400078e02ff */
[----:B------:R-:W-:Y:S02]  /*01a0*/  IMAD.MOV.U32 R14, RZ, RZ, -0x6bd21946 ;  /* 0x942de6baff0e7424 */ /* 0x000fe400078e00ff */
[----:B------:R-:W-:Y:S02]  /*01b0*/  IMAD.MOV.U32 R15, RZ, RZ, 0x40 ;  /* 0x00000040ff0f7424 */ /* 0x000fe400078e00ff */
[----:B------:R-:W-:-:S02]  /*01c0*/  IMAD.MOV.U32 R16, RZ, RZ, 0x73c4cd04 ;  /* 0x73c4cd04ff107424 */ /* 0x000fc400078e00ff */
[C---:B------:R-:W-:Y:S02]  /*01d0*/  IMAD R5, R9.reuse, 0xbb20, R6 ;  /* 0x0000bb2009057824 */ /* 0x040fe400078e0206 */
[C---:B------:R-:W-:Y:S02]  /*01e0*/  IMAD R19, R9.reuse, 0x32eb, R8 ;  /* 0x000032eb09137824 */ /* 0x040fe400078e0208 */
[----:B------:R-:W-:-:S04]  /*01f0*/  IMAD.WIDE.U32 R6, R9, -0x4b9ff597, R14 ;  /* 0xb4600a6909067825 */ /* 0x000fc800078e000e */
[----:B------:R-:W-:-:S04]  /*0200*/  IMAD.WIDE.U32 R8, R9, 0x772c5f11, R16 ;  /* 0x772c5f1109087825 */ /* 0x000fc800078e0010 */
[----:B------:R-:W-:Y:S02]  /*0210*/  IMAD.IADD R7, R7, 0x1, R5 ;  /* 0x0000000107077824 */ /* 0x000fe400078e0205 */
[----:B------:R-:W-:Y:S01]  /*0220*/  IMAD.IADD R5, R9, 0x1, R19 ;  /* 0x0000000109057824 */ /* 0x000fe200078e0213 */
[----:B------:R-:W-:Y:S02]  /*0230*/  LOP3.LUT R9, R3, 0xffff, R10, 0x78, !PT ;  /* 0x0000ffff03097812 */ /* 0x000fe400078e780a */
[----:B------:R-:W-:Y:S02]  /*0240*/  SHF.R.U64 R7, R6, 0x10, R7 ;  /* 0x0000001006077819 */ /* 0x000fe40000001207 */
[----:B------:R-:W-:-:S05]  /*0250*/  SHF.R.U64 R20, R8, 0x10, R5 ;  /* 0x0000001008147819 */ /* 0x000fca0000001205 */
[----:B------:R-:W-:-:S04]  /*0260*/  IMAD.IADD R20, R7, 0x1, -R20 ;  /* 0x0000000107147824 */ /* 0x000fc800078e0a14 */
[----:B------:R-:W-:-:S04]  /*0270*/  IMAD R20, R20, 0x3, RZ ;  /* 0x0000000314147824 */ /* 0x000fc800078e02ff */
[C---:B------:R-:W-:Y:S01]  /*0280*/  VIADD R6, R20.reuse, 0x3 ;  /* 0x0000000314067836 */ /* 0x040fe20000000000 */
[C---:B------:R-:W-:Y:S01]  /*0290*/  LOP3.LUT R18, R20.reuse, 0xffff, RZ, 0xc0, !PT ;  /* 0x0000ffff14127812 */ /* 0x040fe200078ec0ff */
[----:B0-----:R-:W-:-:S03]  /*02a0*/  VIADD R24, R20, 0xfffd ;  /* 0x0000fffd14187836 */ /* 0x001fc60000000000 */
[-C--:B------:R-:W-:Y:S02]  /*02b0*/  IADD3 R18, P0, PT, -R18, R9.reuse, RZ ;  /* 0x0000000912127210 */ /* 0x080fe40007f1e1ff */
[----:B------:R-:W-:Y:S02]  /*02c0*/  LOP3.LUT R6, R6, 0xffff, RZ, 0xc0, !PT ;  /* 0x0000ffff06067812 */ /* 0x000fe400078ec0ff */
[----:B------:R-:W-:Y:S02]  /*02d0*/  IADD3 R21, P1, PT, R18, -0x1, RZ ;  /* 0xffffffff12157810 */ /* 0x000fe40007f3e0ff */
[----:B------:R-:W-:Y:S02]  /*02e0*/  IADD3.X R19, PT, PT, R0, -0x1, RZ, P0, !PT ;  /* 0xffffffff00137810 */ /* 0x000fe400007fe4ff */
[----:B------:R-:W-:Y:S02]  /*02f0*/  IADD3 R5, P0, PT, -R6, R9, RZ ;  /* 0x0000000906057210 */ /* 0x000fe40007f1e1ff */
[----:B------:R-:W-:-:S02]  /*0300*/  IADD3.X R22, PT, PT, R19, -0x1, RZ, P1, !PT ;  /* 0xffffffff13167810 */ /* 0x000fc40000ffe4ff */
[----:B------:R-:W-:Y:S02]  /*0310*/  LOP3.LUT R21, R21, R18, RZ, 0x3c, !PT ;  /* 0x0000001215157212 */ /* 0x000fe400078e3cff */
[----:B------:R-:W-:Y:S02]  /*0320*/  LOP3.LUT R22, R22, R19, RZ, 0x3c, !PT ;  /* 0x0000001316167212 */ /* 0x000fe400078e3cff */
[----:B------:R-:W-:Y:S02]  /*0330*/  IADD3 R8, P1, PT, R5, -0x1, RZ ;  /* 0xffffffff05087810 */ /* 0x000fe40007f3e0ff */
[----:B------:R-:W-:Y:S01]  /*0340*/  IADD3.X R6, PT, PT, R0, -0x1, RZ, P0, !PT ;  /* 0xffffffff00067810 */ /* 0x000fe200007fe4ff */
[----:B------:R-:W-:Y:S01]  /*0350*/  POPC R21, R21 ;  /* 0x0000001500157309 */ /* 0x000fe20000000000 */
[----:B------:R-:W-:Y:S02]  /*0360*/  LOP3.LUT R23, R8, R5, RZ, 0x3c, !PT ;  /* 0x0000000508177212 */ /* 0x000fe400078e3cff */
[----:B------:R-:W-:-:S02]  /*0370*/  IADD3.X R7, PT, PT, R6, -0x1, RZ, P1, !PT ;  /* 0xffffffff06077810 */ /* 0x000fc40000ffe4ff */
[----:B------:R-:W-:Y:S02]  /*0380*/  LOP3.LUT R24, R24, 0xffff, RZ, 0xc0, !PT ;  /* 0x0000ffff18187812 */ /* 0x000fe400078ec0ff */
[----:B------:R-:W-:Y:S01]  /*0390*/  LOP3.LUT R8, R7, R6, RZ, 0x3c, !PT ;  /* 0x0000000607087212 */ /* 0x000fe200078e3cff */
[----:B------:R-:W0:Y:S01]  /*03a0*/  POPC R22, R22 ;  /* 0x0000001600167309 */ /* 0x000e220000000000 */
[----:B------:R-:W-:-:S04]  /*03b0*/  IADD3 R7, P5, PT, -R24, R9, RZ ;  /* 0x0000000918077210 */ /* 0x000fc80007fbe1ff */
[----:B------:R-:W-:-:S03]  /*03c0*/  IADD3 R24, P4, PT, R7, -0x1, RZ ;  /* 0xffffffff07187810 */ /* 0x000fc60007f9e0ff */
[----:B------:R-:W-:Y:S01]  /*03d0*/  POPC R23, R23 ;  /* 0x0000001700177309 */ /* 0x000fe20000000000 */
[----:B------:R-:W-:Y:S01]  /*03e0*/  LOP3.LUT R24, R24, R7, RZ, 0x3c, !PT ;  /* 0x0000000718187212 */ /* 0x000fe200078e3cff */
[----:B0-----:R-:W-:-:S06]  /*03f0*/  IMAD.IADD R21, R21, 0x1, R22 ;  /* 0x0000000115157824 */ /* 0x001fcc00078e0216 */
[----:B------:R-:W0:Y:S01]  /*0400*/  POPC R8, R8 ;  /* 0x0000000800087309 */ /* 0x000e220000000000 */
[C---:B------:R-:W-:Y:S01]  /*0410*/  IADD3 R22, PT, PT, R20.reuse, 0x6, RZ ;  /* 0x0000000614167810 */ /* 0x040fe20007ffe0ff */
[----:B------:R-:W-:Y:S01]  /*0420*/  VIADD R20, R20, 0xfffa ;  /* 0x0000fffa14147836 */ /* 0x000fe20000000000 */
[----:B------:R-:W-:Y:S02]  /*0430*/  ISETP.GE.U32.AND P0, PT, R21, 0x4, PT ;  /* 0x000000041500780c */ /* 0x000fe40003f06070 */
[----:B------:R-:W-:Y:S02]  /*0440*/  LOP3.LUT R22, R22, 0xffff, RZ, 0xc0, !PT ;  /* 0x0000ffff16167812 */ /* 0x000fe400078ec0ff */
[----:B------:R-:W-:Y:S01]  /*0450*/  LOP3.LUT R20, R20, 0xffff, RZ, 0xc0, !PT ;  /* 0x0000ffff14147812 */ /* 0x000fe200078ec0ff */
[----:B0-----:R-:W-:Y:S01]  /*0460*/  IMAD.IADD R23, R23, 0x1, R8 ;  /* 0x0000000117177824 */ /* 0x001fe200078e0208 */
[-C--:B------:R-:W-:Y:S02]  /*0470*/  IADD3 R8, P3, PT, -R22, R9.reuse, RZ ;  /* 0x0000000916087210 */ /* 0x080fe40007f7e1ff */
[----:B------:R-:W-:-:S02]  /*0480*/  IADD3 R9, P2, PT, -R20, R9, RZ ;  /* 0x0000000914097210 */ /* 0x000fc40007f5e1ff */
[----:B------:R0:W1:Y:S01]  /*0490*/  POPC R20, R24 ;  /* 0x0000001800147309 */ /* 0x0000620000000000 */
[----:B------:R-:W-:Y:S02]  /*04a0*/  ISETP.GE.U32.AND P6, PT, R23, 0x4, PT ;  /* 0x000000041700780c */ /* 0x000fe40003fc6070 */
[----:B------:R-:W-:Y:S11]  /*04b0*/  @!P0 BRA `(.L_x_2) ;  /* 0x00000008001c8947 */ /* 0x000ff60003800000 */
[C---:B------:R-:W-:Y:S02]  /*04c0*/  IMAD R22, R18.reuse, 0x1f82000, RZ ;  /* 0x01f8200012167824 */ /* 0x040fe400078e02ff */
[----:B------:R-:W-:Y:S02]  /*04d0*/  IMAD R25, R19, 0xfc1, RZ ;  /* 0x00000fc113197824 */ /* 0x000fe400078e02ff */
[----:B------:R-:W-:Y:S01]  /*04e0*/  IMAD.WIDE.U32 R18, R18, 0xfc1, RZ ;  /* 0x00000fc112127825 */ /* 0x000fe200078e00ff */
[----:B------:R-:W-:-:S03]  /*04f0*/  LOP3.LUT R22, R22, 0x1fff0000, RZ, 0xc0, !PT ;  /* 0x1fff000016167812 */ /* 0x000fc600078ec0ff */
[----:B------:R-:W-:Y:S01]  /*0500*/  IMAD.IADD R25, R19, 0x1, R25 ;  /* 0x0000000113197824 */ /* 0x000fe200078e0219 */
[----:B------:R-:W-:-:S04]  /*0510*/  LOP3.LUT R22, R22, 0x1eec0000, RZ, 0x3c, !PT ;  /* 0x1eec000016167812 */ /* 0x000fc800078e3cff */
[----:B------:R-:W-:Y:S02]  /*0520*/  IADD3 R21, P0, PT, R3, R22, RZ ;  /* 0x0000001603157210 */ /* 0x000fe40007f1e0ff */
[----:B------:R-:W-:Y:S02]  /*0530*/  SHF.R.U64 R25, R18, 0x3, R25 ;  /* 0x0000000312197819 */ /* 0x000fe40000001219 */
[----:B------:R-:W-:Y:S01]  /*0540*/  LOP3.LUT R27, R21, 0x1eece66d, RZ, 0x3c, !PT ;  /* 0x1eece66d151b7812 */ /* 0x000fe200078e3cff */
[----:B------:R-:W-:Y:S01]  /*0550*/  IMAD.X R23, RZ, RZ, R0, P0 ;  /* 0x000000ffff177224 */ /* 0x000fe200000e0600 */
[----:B------:R-:W-:-:S03]  /*0560*/  LOP3.LUT R25, R25, 0x4, R4, 0x96, !PT ;  /* 0x0000000419197812 */ /* 0x000fc600078e9604 */
[----:B------:R-:W-:-:S04]  /*0570*/  IMAD R18, R23, -0x4b9ff597, RZ ;  /* 0xb4600a6917127824 */ /* 0x000fc800078e02ff */
[C---:B------:R-:W-:Y:S02]  /*0580*/  IMAD R29, R27.reuse, 0xbb20, R18 ;  /* 0x0000bb201b1d7824 */ /* 0x040fe400078e0212 */
[----:B------:R-:W-:-:S04]  /*0590*/  IMAD.WIDE.U32 R18, R27, -0x4b9ff597, R14 ;  /* 0xb4600a691b127825 */ /* 0x000fc800078e000e */
[----:B------:R-:W-:-:S05]  /*05a0*/  IMAD.IADD R19, R19, 0x1, R29 ;  /* 0x0000000113137824 */ /* 0x000fca00078e021d */
[----:B0-----:R-:W-:Y:S01]  /*05b0*/  SHF.R.U64 R24, R18, 0x10, R19 ;  /* 0x0000001012187819 */ /* 0x001fe20000001213 */
[----:B------:R-:W-:-:S03]  /*05c0*/  IMAD R18, R23, 0x772c5f11, RZ ;  /* 0x772c5f1117127824 */ /* 0x000fc600078e02ff */
[----:B------:R-:W-:Y:S01]  /*05d0*/  LEA.HI R24, R24, R24, RZ, 0x1 ;  /* 0x0000001818187211 */ /* 0x000fe200078f08ff */
[C---:B------:R-:W-:Y:S02]  /*05e0*/  IMAD R29, R27.reuse, 0x32eb, R18 ;  /* 0x000032eb1b1d7824 */ /* 0x040fe400078e0212 */
[----:B------:R-:W-:Y:S01]  /*05f0*/  IMAD.WIDE.U32 R18, R27, 0x772c5f11, R16 ;  /* 0x772c5f111b127825 */ /* 0x000fe200078e0010 */
[----:B------:R-:W-:-:S03]  /*0600*/  LOP3.LUT R27, R24, 0x1, RZ, 0xfc, !PT ;  /* 0x00000001181b7812 */ /* 0x000fc600078efcff */
[----:B------:R-:W-:-:S05]  /*0610*/  IMAD.IADD R19, R19, 0x1, R29 ;  /* 0x0000000113137824 */ /* 0x000fca00078e021d */
[----:B------:R-:W-:-:S04]  /*0620*/  SHF.R.U64 R18, R18, 0x10, R19 ;  /* 0x0000001012127819 */ /* 0x000fc80000001213 */
[----:B------:R-:W-:-:S04]  /*0630*/  LEA.HI R18, R18, R18, RZ, 0x1 ;  /* 0x0000001212127211 */ /* 0x000fc800078f08ff */
[----:B------:R-:W-:-:S05]  /*0640*/  LOP3.LUT R18, R18, 0x1, RZ, 0xfc, !PT ;  /* 0x0000000112127812 */ /* 0x000fca00078efcff */
[----:B------:R-:W-:-:S04]  /*0650*/  IMAD.WIDE.U32 R18, R18, 0x7fffd, RZ ;  /* 0x0007fffd12127825 */ /* 0x000fc800078e00ff */
[----:B------:R-:W-:-:S05]  /*0660*/  IMAD.WIDE.U32 R18, R27, 0x3, R18 ;  /* 0x000000031b127825 */ /* 0x000fca00078e0012 */
[----:B------:R-:W-:-:S04]  /*0670*/  SHF.R.U64 R18, R18, 0x10, R19 ;  /* 0x0000001012127819 */ /* 0x000fc80000001213 */
[----:B------:R-:W-:-:S05]  /*0680*/  IADD3 R18, PT, PT, -R18, R25, RZ ;  /* 0x0000001912127210 */ /* 0x000fca0007ffe1ff */
[----:B------:R-:W-:-:S05]  /*0690*/  IMAD.SHL.U32 R18, R18, 0x20000000, RZ ;  /* 0x2000000012127824 */ /* 0x000fca00078e00ff */
[----:B------:R-:W-:-:S04]  /*06a0*/  LOP3.LUT R18, R18, 0xe0000000, RZ, 0xc0, !PT ;  /* 0xe000000012127812 */ /* 0x000fc800078ec0ff */
[----:B------:R-:W-:-:S04]  /*06b0*/  LOP3.LUT R18, R18, 0xc0000000, RZ, 0x3c, !PT ;  /* 0xc000000012127812 */ /* 0x000fc800078e3cff */
[----:B------:R-:W-:-:S04]  /*06c0*/  IADD3 R21, P0, PT, R18, R21, RZ ;  /* 0x0000001512157210 */ /* 0x000fc80007f1e0ff */
[----:B------:R-:W-:Y:S01]  /*06d0*/  LOP3.LUT R19, R21, 0xdeece66d, RZ, 0x3c, !PT ;  /* 0xdeece66d15137812 */ /* 0x000fe200078e3cff */
[----:B------:R-:W-:-:S04]  /*06e0*/  IMAD.X R23, RZ, RZ, R23, P0 ;  /* 0x000000ffff177224 */ /* 0x000fc800000e0617 */
[----:B------:R-:W-:Y:S02]  /*06f0*/  IMAD R24, R23, 0x772c5f11, RZ ;  /* 0x772c5f1117187824 */ /* 0x000fe400078e02ff */
[----:B------:R-:W-:-:S04]  /*0700*/  IMAD.WIDE.U32 R16, R19, 0x772c5f11, R16 ;  /* 0x772c5f1113107825 */ /* 0x000fc800078e0010 */
[----:B------:R-:W-:Y:S02]  /*0710*/  IMAD R25, R19, 0x32eb, R24 ;  /* 0x000032eb13197824 */ /* 0x000fe400078e0218 */
[----:B------:R-:W-:Y:S02]  /*0720*/  IMAD R24, R23, -0x4b9ff597, RZ ;  /* 0xb4600a6917187824 */ /* 0x000fe400078e02ff */
[----:B------:R-:W-:Y:S02]  /*0730*/  IMAD.IADD R17, R17, 0x1, R25 ;  /* 0x0000000111117824 */ /* 0x000fe400078e0219 */
[----:B------:R-:W-:-:S03]  /*0740*/  IMAD.WIDE.U32 R14, R19, -0x4b9ff597, R14 ;  /* 0xb4600a69130e7825 */ /* 0x000fc600078e000e */
[----:B------:R-:W-:Y:S01]  /*0750*/  SHF.R.U64 R16, R16, 0x10, R17 ;  /* 0x0000001010107819 */ /* 0x000fe20000001211 */
[----:B------:R-:W-:-:S04]  /*0760*/  IMAD R19, R19, 0xbb20, R24 ;  /* 0x0000bb2013137824 */ /* 0x000fc800078e0218 */
[----:B------:R-:W-:Y:S01]  /*0770*/  IMAD.IADD R17, R15, 0x1, R19 ;  /* 0x000000010f117824 */ /* 0x000fe200078e0213 */
[----:B------:R-:W-:-:S04]  /*0780*/  LEA.HI R15, R16, R16, RZ, 0x1 ;  /* 0x00000010100f7211 */ /* 0x000fc800078f08ff */
[----:B------:R-:W-:Y:S02]  /*0790*/  SHF.R.U64 R14, R14, 0x10, R17 ;  /* 0x000000100e0e7819 */ /* 0x000fe40000001211 */
[----:B------:R-:W-:Y:S02]  /*07a0*/  LOP3.LUT R15, R15, 0x1, RZ, 0xfc, !PT ;  /* 0x000000010f0f7812 */ /* 0x000fe400078efcff */
[----:B------:R-:W-:-:S03]  /*07b0*/  LEA.HI R16, R14, R14, RZ, 0x1 ;  /* 0x0000000e0e107211 */ /* 0x000fc600078f08ff */
[----:B------:R-:W-:Y:S01]  /*07c0*/  IMAD.WIDE.U32 R14, R15, -0x3, RZ ;  /* 0xfffffffd0f0e7825 */ /* 0x000fe200078e00ff */
[----:B------:R-:W-:Y:S02]  /*07d0*/  LOP3.LUT R17, R16, 0x1, RZ, 0xfc, !PT ;  /* 0x0000000110117812 */ /* 0x000fe400078efcff */
[----:B------:R-:W-:-:S03]  /*07e0*/  LOP3.LUT R16, R21, 0xffff0000, R10, 0x78, !PT ;  /* 0xffff000015107812 */ /* 0x000fc600078e780a */
[----:B------:R-:W-:Y:S01]  /*07f0*/  IMAD.WIDE.U32 R14, R17, 0x3, R14 ;  /* 0x00000003110e7825 */ /* 0x000fe200078e000e */
[----:B------:R-:W-:-:S04]  /*0800*/  SHF.R.U64 R17, R16, 0x10, R23 ;  /* 0x0000001010117819 */ /* 0x000fc80000001217 */
[--C-:B------:R-:W-:Y:S02]  /*0810*/  SHF.R.U64 R16, R14, 0x10, R15.reuse ;  /* 0x000000100e107819 */ /* 0x100fe4000000120f */
[----:B------:R-:W-:Y:S02]  /*0820*/  SHF.R.U32.HI R14, RZ, 0x10, R15 ;  /* 0x00000010ff0e7819 */ /* 0x000fe4000001160f */
[----:B------:R-:W-:-:S04]  /*0830*/  IADD3 R16, P0, PT, -R16, R17, RZ ;  /* 0x0000001110107210 */ /* 0x000fc80007f1e1ff */
[----:B------:R-:W-:Y:S02]  /*0840*/  LEA.HI.X R23, R23, ~R14, RZ, 0x10, P0 ;  /* 0x8000000e17177211 */ /* 0x000fe400000f84ff */
[----:B------:R-:W-:-:S03]  /*0850*/  IADD3 R19, P0, P1, R18, R3, RZ ;  /* 0x0000000312137210 */ /* 0x000fc6000791e0ff */
[C---:B------:R-:W-:Y:S02]  /*0860*/  IMAD.SHL.U32 R15, R23.reuse, 0x20000000, RZ ;  /* 0x20000000170f7824 */ /* 0x040fe400078e00ff */
[----:B------:R-:W-:Y:S02]  /*0870*/  IMAD R21, R23, 0xfc1, RZ ;  /* 0x00000fc117157824 */ /* 0x000fe400078e02ff */
[C---:B------:R-:W-:Y:S02]  /*0880*/  IMAD R17, R16.reuse, 0x1f8, R15 ;  /* 0x000001f810117824 */ /* 0x040fe400078e020f */
[----:B------:R-:W-:-:S03]  /*0890*/  IMAD.WIDE.U32 R14, R16, 0xfc1, RZ ;  /* 0x00000fc1100e7825 */ /* 0x000fc600078e00ff */
[----:B------:R-:W-:Y:S01]  /*08a0*/  LEA.HI R16, R16, R17, RZ, 0x1d ;  /* 0x0000001110107211 */ /* 0x000fe200078fe8ff */
[----:B------:R-:W-:-:S03]  /*08b0*/  IMAD.IADD R21, R15, 0x1, R21 ;  /* 0x000000010f157824 */ /* 0x000fc600078e0215 */
[----:B------:R-:W-:Y:S02]  /*08c0*/  LOP3.LUT R16, R16, 0x1fff, RZ, 0xc0, !PT ;  /* 0x00001fff10107812 */ /* 0x000fe400078ec0ff */
[----:B------:R-:W-:Y:S02]  /*08d0*/  SHF.R.U64 R21, R14, 0x3, R21 ;  /* 0x000000030e157819 */ /* 0x000fe40000001215 */
[----:B------:R-:W-:Y:S02]  /*08e0*/  LOP3.LUT R15, R16, 0x5, RZ, 0x3c, !PT ;  /* 0x00000005100f7812 */ /* 0x000fe400078e3cff */
[----:B------:R-:W-:Y:S02]  /*08f0*/  LOP3.LUT R21, R21, 0x5, RZ, 0x3c, !PT ;  /* 0x0000000515157812 */ /* 0x000fe400078e3cff */
[----:B------:R-:W-:Y:S02]  /*0900*/  IADD3.X R18, PT, PT, RZ, R0, R15, P0, P1 ;  /* 0x00000000ff127210 */ /* 0x000fe400007e240f */
[----:B------:R-:W-:-:S02]  /*0910*/  IADD3 R19, P0, PT, R19, R22, RZ ;  /* 0x0000001613137210 */ /* 0x000fc40007f1e0ff */
[----:B------:R-:W-:Y:S02]  /*0920*/  MOV R22, 0xffffffff ;  /* 0xffffffff00167802 */ /* 0x000fe40000000f00 */
[----:B------:R-:W-:Y:S01]  /*0930*/  LOP3.LUT R21, R21, 0xffffe000, RZ, 0xfc, !PT ;  /* 0xffffe00015157812 */ /* 0x000fe200078efcff */
[----:B------:R-:W-:-:S08]  /*0940*/  IMAD.X R18, RZ, RZ, R18, P0 ;  /* 0x000000ffff127224 */ /* 0x000fd000000e0612 */
.L_x_3:
[----:B------:R-:W-:Y:S01]  /*0950*/  LOP3.LUT R23, R18, 0xffff, RZ, 0xc0, !PT ;  /* 0x0000ffff12177812 */ /* 0x000fe200078ec0ff */
[----:B--2---:R-:W-:Y:S01]  /*0960*/  IMAD.MOV.U32 R14, RZ, RZ, -0x19460000 ;  /* 0xe6ba0000ff0e7424 */ /* 0x004fe200078e00ff */
[----:B------:R-:W-:Y:S01]  /*0970*/  LOP3.LUT R25, R19, 0xdeece66d, RZ, 0x3c, !PT ;  /* 0xdeece66d13197812 */ /* 0x000fe200078e3cff */
[----:B------:R-:W-:Y:S01]  /*0980*/  IMAD.MOV.U32 R15, RZ, RZ, 0x40942d ;  /* 0x0040942dff0f7424 */ /* 0x000fe200078e00ff */
[----:B------:R-:W-:Y:S02]  /*0990*/  LOP3.LUT R23, R23, 0x5, RZ, 0x3c, !PT ;  /* 0x0000000517177812 */ /* 0x000fe400078e3cff */
[----:B------:R-:W-:Y:S01]  /*09a0*/  MOV R17, 0x2d3873c4 ;  /* 0x2d3873c400117802 */ /* 0x000fe20000000f00 */
[----:B------:R-:W-:-:S04]  /*09b0*/  IMAD.HI.U32 R24, R25, 0xa690000, R14 ;  /* 0x0a69000019187827 */ /* 0x000fc800078e000e */
[----:B------:R-:W-:Y:S02]  /*09c0*/  IMAD R16, R23, 0xa690000, RZ ;  /* 0x0a69000017107824 */ /* 0x000fe400078e02ff */
[----:B------:R-:W-:Y:S02]  /*09d0*/  IMAD.MOV.U32 R14, RZ, RZ, 0xb0000 ;  /* 0x000b0000ff0e7424 */ /* 0x000fe400078e00ff */
[----:B------:R-:W-:Y:S02]  /*09e0*/  IMAD.MOV.U32 R15, RZ, RZ, 0x0 ;  /* 0x00000000ff0f7424 */ /* 0x000fe400078e00ff */
[C---:B------:R-:W-:Y:S02]  /*09f0*/  IMAD R27, R25.reuse, -0x44df4ba0, R16 ;  /* 0xbb20b460191b7824 */ /* 0x040fe400078e0210 */
[----:B------:R-:W-:Y:S02]  /*0a00*/  IMAD.MOV.U32 R16, RZ, RZ, -0x32fc0000 ;  /* 0xcd040000ff107424 */ /* 0x000fe400078e00ff */
[----:B------:R-:W-:-:S04]  /*0a10*/  IMAD.HI.U32 R14, R25, -0x19930000, R14 ;  /* 0xe66d0000190e7827 */ /* 0x000fc800078e000e */
[----:B------:R-:W-:-:S04]  /*0a20*/  IMAD.HI.U32 R15, R25, 0x5f110000, R16 ;  /* 0x5f110000190f7827 */ /* 0x000fc800078e0010 */
[----:B------:R-:W-:Y:S02]  /*0a30*/  IMAD.IADD R17, R24, 0x1, R27 ;  /* 0x0000000118117824 */ /* 0x000fe400078e021b */
[C---:B------:R-:W-:Y:S02]  /*0a40*/  IMAD R16, R23.reuse, -0x19930000, RZ ;  /* 0xe66d000017107824 */ /* 0x040fe400078e02ff */
[----:B------:R-:W-:Y:S01]  /*0a50*/  IMAD R24, R23, 0x5f110000, RZ ;  /* 0x5f11000017187824 */ /* 0x000fe200078e02ff */
[----:B------:R-:W-:Y:S01]  /*0a60*/  SHF.R.S32.HI R27, RZ, 0x1f, R17 ;  /* 0x0000001fff1b7819 */ /* 0x000fe20000011411 */
[C---:B------:R-:W-:Y:S01]  /*0a70*/  IMAD R16, R25.reuse, 0x5deec, R16 ;  /* 0x0005deec19107824 */ /* 0x040fe200078e0210 */
[----:B------:R-:W-:Y:S01]  /*0a80*/  IADD3 R17, P0, PT, RZ, R17, RZ ;  /* 0x00000011ff117210 */ /* 0x000fe20007f1e0ff */
[----:B------:R-:W-:Y:S02]  /*0a90*/  IMAD R24, R25, 0x32eb772c, R24 ;  /* 0x32eb772c19187824 */ /* 0x000fe400078e0218 */
[----:B------:R-:W-:Y:S01]  /*0aa0*/  IMAD R28, R23, -0x3b4b0000, RZ ;  /* 0xc4b50000171c7824 */ /* 0x000fe200078e02ff */
[----:B------:R-:W-:Y:S01]  /*0ab0*/  IADD3.X R16, PT, PT, R27, R14, R16, P0, !PT ;  /* 0x0000000e1b107210 */ /* 0x000fe200007fe410 */
[----:B------:R-:W-:-:S02]  /*0ac0*/  IMAD.IADD R24, R15, 0x1, R24 ;  /* 0x000000010f187824 */ /* 0x000fc400078e0218 */
[----:B------:R-:W-:Y:S01]  /*0ad0*/  IMAD.MOV.U32 R14, RZ, RZ, 0x593d0000 ;  /* 0x593d0000ff0e7424 */ /* 0x000fe200078e00ff */
[----:B------:R-:W-:Y:S01]  /*0ae0*/  LEA.HI R23, P0, R16, R17, RZ, 0x1 ;  /* 0x0000001110177211 */ /* 0x000fe200078108ff */
[----:B------:R-:W-:Y:S02]  /*0af0*/  IMAD.MOV.U32 R15, RZ, RZ, 0xaa8544e ;  /* 0x0aa8544eff0f7424 */ /* 0x000fe400078e00ff */
[C---:B------:R-:W-:Y:S02]  /*0b00*/  IMAD R28, R25.reuse, -0x2b6742f6, R28 ;  /* 0xd498bd0a191c7824 */ /* 0x040fe400078e021c */
[----:B------:R-:W-:Y:S01]  /*0b10*/  IMAD.HI.U32 R26, R25, -0x3b4b0000, R14 ;  /* 0xc4b50000191a7827 */ /* 0x000fe200078e000e */
[----:B------:R-:W-:Y:S02]  /*0b20*/  SHF.R.S32.HI R15, RZ, 0x1f, R24 ;  /* 0x0000001fff0f7819 */ /* 0x000fe40000011418 */
[----:B------:R-:W-:Y:S01]  /*0b30*/  IADD3 R14, P1, PT, RZ, R24, RZ ;  /* 0x00000018ff0e7210 */ /* 0x000fe20007f3e0ff */
[----:B------:R-:W-:-:S03]  /*0b40*/  IMAD.X R24, RZ, RZ, R16, P0 ;  /* 0x000000ffff187224 */ /* 0x000fc600000e0610 */
[----:B------:R-:W-:Y:S02]  /*0b50*/  IADD3.X R17, PT, PT, R15, R26, R28, P1, !PT ;  /* 0x0000001a0f117210 */ /* 0x000fe40000ffe41c */
[--C-:B------:R-:W-:Y:S02]  /*0b60*/  SHF.R.U32.HI R15, RZ, 0x1, R24.reuse ;  /* 0x00000001ff0f7819 */ /* 0x100fe40000011618 */
[----:B------:R-:W-:Y:S02]  /*0b70*/  LEA.HI R16, P0, R17, R14, RZ, 0x1 ;  /* 0x0000000e11107211 */ /* 0x000fe400078108ff */
[----:B------:R-:W-:Y:S01]  /*0b80*/  SHF.R.U64 R14, R23, 0x1, R24 ;  /* 0x00000001170e7819 */ /* 0x000fe20000001218 */
[----:B------:R-:W-:Y:S01]  /*0b90*/  IMAD R25, R15, 0x6, RZ ;  /* 0x000000060f197824 */ /* 0x000fe200078e02ff */
[----:B------:R-:W-:Y:S01]  /*0ba0*/  IADD3 R21, P1, PT, R21, 0x2000, RZ ;  /* 0x0000200015157810 */ /* 0x000fe20007f3e0ff */
[----:B------:R-:W-:Y:S02]  /*0bb0*/  IMAD.X R17, RZ, RZ, R17, P0 ;  /* 0x000000ffff117224 */ /* 0x000fe400000e0611 */
[----:B------:R-:W-:-:S03]  /*0bc0*/  IMAD.WIDE.U32 R14, R14, 0x6, RZ ;  /* 0x000000060e0e7825 */ /* 0x000fc600078e00ff */
[--C-:B------:R-:W-:Y:S01]  /*0bd0*/  SHF.R.U32.HI R23, RZ, 0x1, R17.reuse ;  /* 0x00000001ff177819 */ /* 0x100fe20000011611 */
[----:B------:R-:W-:Y:S01]  /*0be0*/  IMAD.X R22, RZ, RZ, R22, P1 ;  /* 0x000000ffff167224 */ /* 0x000fe200008e0616 */
[----:B------:R-:W-:Y:S02]  /*0bf0*/  IADD3 R15, PT, PT, R15, R25, RZ ;  /* 0x000000190f0f7210 */ /* 0x000fe40007ffe0ff */
[----:B------:R-:W-:Y:S01]  /*0c00*/  SHF.R.U64 R17, R16, 0x1, R17 ;  /* 0x0000000110117819 */ /* 0x000fe20000001211 */
[----:B------:R-:W-:Y:S01]  /*0c10*/  IMAD R16, R23, -0x6, RZ ;  /* 0xfffffffa17107824 */ /* 0x000fe200078e02ff */
[----:B------:R-:W-:-:S03]  /*0c20*/  ISETP.GE.U32.AND P1, PT, R21, 0xe000, PT ;  /* 0x0000e0001500780c */ /* 0x000fc60003f26070 */
[----:B------:R-:W-:Y:S01]  /*0c30*/  IMAD.WIDE.U32 R14, R17, -0x6, R14 ;  /* 0xfffffffa110e7825 */ /* 0x000fe200078e000e */
[----:B------:R-:W-:-:S03]  /*0c40*/  ISETP.GE.U32.AND.EX P1, PT, R22, RZ, PT, P1 ;  /* 0x000000ff1600720c */ /* 0x000fc60003f26110 */
[----:B------:R-:W-:Y:S01]  /*0c50*/  IMAD R23, R17, 0xffff, R16 ;  /* 0x0000ffff11177824 */ /* 0x000fe200078e0210 */
[----:B------:R-:W-:-:S03]  /*0c60*/  LOP3.LUT R17, R19, 0xfffffffe, R14, 0x78, !PT ;  /* 0xfffffffe13117812 */ /* 0x000fc600078e780e */
[----:B------:R-:W-:Y:S01]  /*0c70*/  IMAD.IADD R15, R15, 0x1, R23 ;  /* 0x000000010f0f7824 */ /* 0x000fe200078e0217 */
[----:B------:R-:W-:-:S04]  /*0c80*/  ISETP.NE.U32.AND P0, PT, R17, R10, PT ;  /* 0x0000000a1100720c */ /* 0x000fc80003f05070 */
[----:B------:R-:W-:-:S04]  /*0c90*/  LOP3.LUT R15, R18, 0xffff, R15, 0x78, !PT ;  /* 0x0000ffff120f7812 */ /* 0x000fc800078e780f */
[----:B------:R-:W-:-:S13]  /*0ca0*/  ISETP.NE.AND.EX P0, PT, R15, R11, PT, P0 ;  /* 0x0000000b0f00720c */ /* 0x000fda0003f05300 */
[----:B------:R-:W-:-:S04]  /*0cb0*/  @!P0 IMAD.WIDE.U32 R14, R2, 0x8, R12 ;  /* 0x00000008020e8825 */ /* 0x000fc800078e000c */
[----:B------:R-:W-:Y:S02]  /*0cc0*/  @!P0 IMAD.MOV.U32 R16, RZ, RZ, R19 ;  /* 0x000000ffff108224 */ /* 0x000fe400078e0013 */
[----:B------:R-:W-:Y:S02]  /*0cd0*/  @!P0 IMAD.MOV.U32 R17, RZ, RZ, R18 ;  /* 0x000000ffff118224 */ /* 0x000fe400078e0012 */
[----:B------:R-:W-:-:S03]  /*0ce0*/  @!P0 VIADD R2, R2, 0x1 ;  /* 0x0000000102028836 */ /* 0x000fc60000000000 */
[----:B------:R2:W-:Y:S01]  /*0cf0*/  @!P0 STG.E.64 desc[UR4][R14.64], R16 ;  /* 0x000000100e008986 */ /* 0x0005e2000c101b04 */
[----:B------:R-:W-:-:S04]  /*0d00*/  IADD3 R19, P0, PT, RZ, R19, RZ ;  /* 0x00000013ff137210 */ /* 0x000fc80007f1e0ff */
[----:B------:R-:W-:Y:S01]  /*0d10*/  IADD3.X R18, PT, PT, R18, 0x2000, RZ, P0, !PT ;  /* 0x0000200012127810 */ /* 0x000fe200007fe4ff */
[----:B------:R-:W-:Y:S08]  /*0d20*/  @!P1 BRA `(.L_x_3) ;  /* 0xfffffffc00089947 */ /* 0x000ff0000383ffff */
.L_x_2:
[----:B------:R-:W-:Y:S05]  /*0d30*/  BSYNC.RECONVERGENT B0 ;  /* 0x0000000000007941 */ /* 0x000fea0003800200 */
.L_x_1:
[----:B--2---:R-:W-:Y:S01]  /*0d40*/  IADD3 R15, P1, PT, R8, -0x1, RZ ;  /* 0xffffffff080f7810 */ /* 0x004fe20007f3e0ff */
[----:B------:R-:W-:Y:S03]  /*0d50*/  BSSY.RECONVERGENT B0, `(.L_x_4) ;  /* 0x0000083000007945 */ /* 0x000fe60003800200 */
[----:B------:R-:W-:Y:S01]  /*0d60*/  LOP3.LUT R18, R15, R8, RZ, 0x3c, !PT ;  /* 0x000000080f127212 */ /* 0x000fe200078e3cff */
[----:B------:R-:W-:Y:S08]  /*0d70*/  @!P6 BRA `(.L_x_5) ;  /* 0x000000080000e947 */ /* 0x000ff00003800000 */
[----:B------:R-:W-:Y:S02]  /*0d80*/  IMAD R14, R5, 0x1f82000, RZ ;  /* 0x01f82000050e7824 */ /* 0x000fe400078e02ff */
[----:B------:R-:W-:Y:S02]  /*0d90*/  IMAD.MOV.U32 R15, RZ, RZ, 0x40 ;  /* 0x00000040ff0f7424 */ /* 0x000fe400078e00ff */
[----:B------:R-:W-:Y:S01]  /*0da0*/  IMAD R27, R6, 0xfc1, RZ ;  /* 0x00000fc1061b7824 */ /* 0x000fe200078e02ff */
[----:B------:R-:W-:-:S04]  /*0db0*/  LOP3.LUT R14, R14, 0x1fff0000, RZ, 0xc0, !PT ;  /* 0x1fff00000e0e7812 */ /* 0x000fc800078ec0ff */
[----:B------:R-:W-:-:S04]  /*0dc0*/  LOP3.LUT R14, R14, 0x1eec0000, RZ, 0x3c, !PT ;  /* 0x1eec00000e0e7812 */ /* 0x000fc800078e3cff */
[----:B------:R-:W-:Y:S01]  /*0dd0*/  IADD3 R21, P0, PT, R3, R14, RZ ;  /* 0x0000000e03157210 */ /* 0x000fe20007f1e0ff */
[----:B------:R-:W-:-:S03]  /*0de0*/  HFMA2 R14, -RZ, RZ, -0.00101947784423828125, -1722 ;  /* 0x942de6baff0e7431 */ /* 0x000fc600000001ff */
[----:B------:R-:W-:Y:S01]  /*0df0*/  LOP3.LUT R23, R21, 0x1eece66d, RZ, 0x3c, !PT ;  /* 0x1eece66d15177812 */ /* 0x000fe200078e3cff */
[----:B------:R-:W-:-:S04]  /*0e00*/  IMAD.X R19, RZ, RZ, R0, P0 ;  /* 0x000000ffff137224 */ /* 0x000fc800000e0600 */
[----:B------:R-:W-:Y:S02]  /*0e10*/  IMAD R22, R19, -0x4b9ff597, RZ ;  /* 0xb4600a6913167824 */ /* 0x000fe400078e02ff */
[----:B------:R-:W-:-:S04]  /*0e20*/  IMAD.WIDE.U32 R16, R23, -0x4b9ff597, R14 ;  /* 0xb4600a6917107825 */ /* 0x000fc800078e000e */
[----:B------:R-:W-:Y:S02]  /*0e30*/  IMAD R25, R23, 0xbb20, R22 ;  /* 0x0000bb2017197824 */ /* 0x000fe400078e0216 */
[----:B------:R-:W-:Y:S02]  /*0e40*/  IMAD R22, R19, 0x772c5f11, RZ ;  /* 0x772c5f1113167824 */ /* 0x000fe400078e02ff */
[----:B------:R-:W-:Y:S02]  /*0e50*/  IMAD.IADD R17, R17, 0x1, R25 ;  /* 0x0000000111117824 */ /* 0x000fe400078e0219 */
[----:B------:R-:W-:-:S03]  /*0e60*/  IMAD R25, R23, 0x32eb, R22 ;  /* 0x000032eb17197824 */ /* 0x000fc600078e0216 */
[----:B0-----:R-:W-:Y:S01]  /*0e70*/  SHF.R.U64 R24, R16, 0x10, R17 ;  /* 0x0000001010187819 */ /* 0x001fe20000001211 */
[----:B------:R-:W-:Y:S02]  /*0e80*/  IMAD.MOV.U32 R16, RZ, RZ, 0x73c4cd04 ;  /* 0x73c4cd04ff107424 */ /* 0x000fe400078e00ff */
[----:B------:R-:W-:Y:S02]  /*0e90*/  IMAD.MOV.U32 R17, RZ, RZ, 0x2d38 ;  /* 0x00002d38ff117424 */ /* 0x000fe400078e00ff */
[----:B------:R-:W-:-:S04]  /*0ea0*/  IMAD.WIDE.U32 R22, R23, 0x772c5f11, R16 ;  /* 0x772c5f1117167825 */ /* 0x000fc800078e0010 */
[----:B------:R-:W-:-:S05]  /*0eb0*/  IMAD.IADD R23, R23, 0x1, R25 ;  /* 0x0000000117177824 */ /* 0x000fca00078e0219 */
[----:B------:R-:W-:-:S04]  /*0ec0*/  SHF.R.U64 R22, R22, 0x10, R23 ;  /* 0x0000001016167819 */ /* 0x000fc80000001217 */
[----:B------:R-:W-:Y:S01]  /*0ed0*/  LEA.HI R25, R22, R22, RZ, 0x1 ;  /* 0x0000001616197211 */ /* 0x000fe200078f08ff */
[----:B------:R-:W-:Y:S01]  /*0ee0*/  IMAD.WIDE.U32 R22, R5, 0xfc1, RZ ;  /* 0x00000fc105167825 */ /* 0x000fe200078e00ff */
[----:B------:R-:W-:Y:S02]  /*0ef0*/  LEA.HI R5, R24, R24, RZ, 0x1 ;  /* 0x0000001818057211 */ /* 0x000fe400078f08ff */
[----:B------:R-:W-:Y:S01]  /*0f00*/  LOP3.LUT R25, R25, 0x1, RZ, 0xfc, !PT ;  /* 0x0000000119197812 */ /* 0x000fe200078efcff */
[----:B------:R-:W-:Y:S01]  /*0f10*/  IMAD.IADD R23, R23, 0x1, R27 ;  /* 0x0000000117177824 */ /* 0x000fe200078e021b */
[----:B------:R-:W-:-:S03]  /*0f20*/  LOP3.LUT R5, R5, 0x1, RZ, 0xfc, !PT ;  /* 0x0000000105057812 */ /* 0x000fc600078efcff */
[----:B------:R-:W-:Y:S01]  /*0f30*/  IMAD.WIDE.U32 R24, R25, 0x7fffd, RZ ;  /* 0x0007fffd19187825 */ /* 0x000fe200078e00ff */
[----:B------:R-:W-:-:S03]  /*0f40*/  SHF.R.U64 R23, R22, 0x3, R23 ;  /* 0x0000000316177819 */ /* 0x000fc60000001217 */
[----:B------:R-:W-:Y:S01]  /*0f50*/  IMAD.WIDE.U32 R24, R5, 0x3, R24 ;  /* 0x0000000305187825 */ /* 0x000fe200078e0018 */
[----:B------:R-:W-:-:S04]  /*0f60*/  LOP3.LUT R5, R23, 0x4, R4, 0x96, !PT ;  /* 0x0000000417057812 */ /* 0x000fc800078e9604 */
[----:B------:R-:W-:-:S04]  /*0f70*/  SHF.R.U64 R6, R24, 0x10, R25 ;  /* 0x0000001018067819 */ /* 0x000fc80000001219 */
[----:B------:R-:W-:-:S05]  /*0f80*/  IADD3 R6, PT, PT, -R6, R5, RZ ;  /* 0x0000000506067210 */ /* 0x000fca0007ffe1ff */
[----:B------:R-:W-:-:S05]  /*0f90*/  IMAD.SHL.U32 R6, R6, 0x20000000, RZ ;  /* 0x2000000006067824 */ /* 0x000fca00078e00ff */
[----:B------:R-:W-:-:S04]  /*0fa0*/  LOP3.LUT R6, R6, 0xe0000000, RZ, 0xc0, !PT ;  /* 0xe000000006067812 */ /* 0x000fc800078ec0ff */
[----:B------:R-:W-:-:S04]  /*0fb0*/  LOP3.LUT R6, R6, 0xc0000000, RZ, 0x3c, !PT ;  /* 0xc000000006067812 */ /* 0x000fc800078e3cff */
[----:B------:R-:W-:-:S05]  /*0fc0*/  IADD3 R5, P0, PT, R6, R21, RZ ;  /* 0x0000001506057210 */ /* 0x000fca0007f1e0ff */
[----:B------:R-:W-:Y:S01]  /*0fd0*/  IMAD.X R6, RZ, RZ, R19, P0 ;  /* 0x000000ffff067224 */ /* 0x000fe200000e0613 */
[----:B------:R-:W-:-:S03]  /*0fe0*/  LOP3.LUT R19, R5, 0xdeece66d, RZ, 0x3c, !PT ;  /* 0xdeece66d05137812 */ /* 0x000fc600078e3cff */
        /* <DEDUP_REMOVED lines=9> */
[----:B------:R-:W-:Y:S02]  /*1080*/  LEA.HI R15, R16, R16, RZ, 0x1 ;  /* 0x00000010100f7211 */ /* 0x000fe400078f08ff */
[----:B------:R-:W-:Y:S02]  /*1090*/  LOP3.LUT R19, R5, 0xffff0000, R10, 0x78, !PT ;  /* 0xffff000005137812 */ /* 0x000fe400078e780a */
[----:B------:R-:W-:Y:S02]  /*10a0*/  SHF.R.U64 R14, R14, 0x10, R17 ;  /* 0x000000100e0e7819 */ /* 0x000fe40000001211 */
[----:B------:R-:W-:Y:S02]  /*10b0*/  LOP3.LUT R15, R15, 0x1, RZ, 0xfc, !PT ;  /* 0x000000010f0f7812 */ /* 0x000fe400078efcff */
[----:B------:R-:W-:-:S03]  /*10c0*/  LEA.HI R16, R14, R14, RZ, 0x1 ;  /* 0x0000000e0e107211 */ /* 0x000fc600078f08ff */
[----:B------:R-:W-:Y:S01]  /*10d0*/  IMAD.WIDE.U32 R14, R15, -0x3, RZ ;  /* 0xfffffffd0f0e7825 */ /* 0x000fe200078e00ff */
[----:B------:R-:W-:-:S05]  /*10e0*/  LOP3.LUT R17, R16, 0x1, RZ, 0xfc, !PT ;  /* 0x0000000110117812 */ /* 0x000fca00078efcff */
[----:B------:R-:W-:Y:S01]  /*10f0*/  IMAD.WIDE.U32 R14, R17, 0x3, R14 ;  /* 0x00000003110e7825 */ /* 0x000fe200078e000e */
[----:B------:R-:W-:-:S03]  /*1100*/  SHF.R.U64 R17, R19, 0x10, R6 ;  /* 0x0000001013117819 */ /* 0x000fc60000001206 */
[----:B------:R-:W-:Y:S01]  /*1110*/  IMAD.MOV.U32 R19, RZ, RZ, RZ ;  /* 0x000000ffff137224 */ /* 0x000fe200078e00ff */
[--C-:B------:R-:W-:Y:S02]  /*1120*/  SHF.R.U64 R14, R14, 0x10, R15.reuse ;  /* 0x000000100e0e7819 */ /* 0x100fe4000000120f */
[----:B------:R-:W-:Y:S02]  /*1130*/  SHF.R.U32.HI R15, RZ, 0x10, R15 ;  /* 0x00000010ff0f7819 */ /* 0x000fe4000001160f */
[----:B------:R-:W-:-:S04]  /*1140*/  IADD3 R14, P0, PT, -R14, R17, RZ ;  /* 0x000000110e0e7210 */ /* 0x000fc80007f1e1ff */
[----:B------:R-:W-:Y:S01]  /*1150*/  LEA.HI.X R16, R6, ~R15, RZ, 0x10, P0 ;  /* 0x8000000f06107211 */ /* 0x000fe200000f84ff */
[----:B------:R-:W-:-:S04]  /*1160*/  IMAD.WIDE.U32 R14, R14, 0xfc1, RZ ;  /* 0x00000fc10e0e7825 */ /* 0x000fc800078e00ff */
[----:B------:R-:W-:-:S04]  /*1170*/  IMAD R21, R16, 0xfc1, RZ ;  /* 0x00000fc110157824 */ /* 0x000fc800078e02ff */
[----:B------:R-:W-:-:S05]  /*1180*/  IMAD.IADD R21, R15, 0x1, R21 ;  /* 0x000000010f157824 */ /* 0x000fca00078e0215 */
[----:B------:R-:W-:-:S04]  /*1190*/  SHF.R.U64 R21, R14, 0x3, R21 ;  /* 0x000000030e157819 */ /* 0x000fc80000001215 */
[----:B------:R-:W-:-:S04]  /*11a0*/  LOP3.LUT R21, R21, 0x1fff, RZ, 0xc0, !PT ;  /* 0x00001fff15157812 */ /* 0x000fc800078ec0ff */
[----:B------:R-:W-:-:S07]  /*11b0*/  LOP3.LUT R21, R21, 0x5, RZ, 0x3c, !PT ;  /* 0x0000000515157812 */ /* 0x000fce00078e3cff */
.L_x_6:
[----:B--2---:R-:W-:Y:S01]  /*11c0*/  IADD3 R14, P0, PT, RZ, R5, RZ ;  /* 0x00000005ff0e7210 */ /* 0x004fe20007f1e0ff */
[----:B------:R-:W-:Y:S02]  /*11d0*/  IMAD.MOV.U32 R16, RZ, RZ, -0x19460000 ;  /* 0xe6ba0000ff107424 */ /* 0x000fe400078e00ff */
[----:B------:R-:W-:Y:S01]  /*11e0*/  IMAD.MOV.U32 R17, RZ, RZ, 0x40942d ;  /* 0x0040942dff117424 */ /* 0x000fe200078e00ff */
[----:B------:R-:W-:Y:S02]  /*11f0*/  IADD3.X R15, PT, PT, R21, R6, RZ, P0, !PT ;  /* 0x00000006150f7210 */ /* 0x000fe400007fe4ff */
[----:B------:R-:W-:Y:S02]  /*1200*/  LOP3.LUT R23, R14, 0xdeece66d, RZ, 0x3c, !PT ;  /* 0xdeece66d0e177812 */ /* 0x000fe400078e3cff */
[----:B------:R-:W-:-:S03]  /*1210*/  LOP3.LUT R22, R15, 0xffff, RZ, 0xc0, !PT ;  /* 0x0000ffff0f167812 */ /* 0x000fc600078ec0ff */
[----:B------:R-:W-:Y:S01]  /*1220*/  IMAD.HI.U32 R16, R23, 0xa690000, R16 ;  /* 0x0a69000017107827 */ /* 0x000fe200078e0010 */
[----:B------:R-:W-:-:S03]  /*1230*/  LOP3.LUT R22, R22, 0x5, RZ, 0x3c, !PT ;  /* 0x0000000516167812 */ /* 0x000fc600078e3cff */
[----:B------:R-:W-:Y:S02]  /*1240*/  IMAD.MOV.U32 R17, RZ, RZ, 0x0 ;  /* 0x00000000ff117424 */ /* 0x000fe400078e00ff */
[C---:B------:R-:W-:Y:S02]  /*1250*/  IMAD R24, R22.reuse, 0xa690000, RZ ;  /* 0x0a69000016187824 */ /* 0x040fe400078e02ff */
[C---:B------:R-:W-:Y:S02]  /*1260*/  IMAD R28, R22.reuse, 0x5f110000, RZ ;  /* 0x5f110000161c7824 */ /* 0x040fe400078e02ff */
[----:B------:R-:W-:Y:S02]  /*1270*/  IMAD R25, R23, -0x44df4ba0, R24 ;  /* 0xbb20b46017197824 */ /* 0x000fe400078e0218 */
[----:B------:R-:W-:Y:S02]  /*1280*/  IMAD R24, R22, -0x19930000, RZ ;  /* 0xe66d000016187824 */ /* 0x000fe400078e02ff */
[----:B------:R-:W-:-:S02]  /*1290*/  IMAD.IADD R25, R16, 0x1, R25 ;  /* 0x0000000110197824 */ /* 0x000fc400078e0219 */
[----:B------:R-:W-:Y:S02]  /*12a0*/  IMAD.MOV.U32 R16, RZ, RZ, 0xb0000 ;  /* 0x000b0000ff107424 */ /* 0x000fe400078e00ff */
[----:B------:R-:W-:Y:S02]  /*12b0*/  IMAD R22, R22, -0x3b4b0000, RZ ;  /* 0xc4b5000016167824 */ /* 0x000fe400078e02ff */
[----:B------:R-:W-:-:S04]  /*12c0*/  IMAD.HI.U32 R17, R23, -0x19930000, R16 ;  /* 0xe66d000017117827 */ /* 0x000fc800078e0010 */
[C---:B------:R-:W-:Y:S01]  /*12d0*/  IMAD R16, R23.reuse, 0x5deec, R24 ;  /* 0x0005deec17107824 */ /* 0x040fe200078e0218 */
[----:B------:R-:W-:Y:S01]  /*12e0*/  SHF.R.S32.HI R24, RZ, 0x1f, R25 ;  /* 0x0000001fff187819 */ /* 0x000fe20000011419 */
[----:B------:R-:W-:Y:S01]  /*12f0*/  IMAD R22, R23, -0x2b6742f6, R22 ;  /* 0xd498bd0a17167824 */ /* 0x000fe200078e0216 */
[----:B------:R-:W-:-:S04]  /*1300*/  IADD3 R25, P0, PT, RZ, R25, RZ ;  /* 0x00000019ff197210 */ /* 0x000fc80007f1e0ff */
[----:B------:R-:W-:Y:S01]  /*1310*/  IADD3.X R24, PT, PT, R24, R17, R16, P0, !PT ;  /* 0x0000001118187210 */ /* 0x000fe200007fe410 */
[----:B------:R-:W-:Y:S01]  /*1320*/  IMAD.MOV.U32 R16, RZ, RZ, 0x593d0000 ;  /* 0x593d0000ff107424 */ /* 0x000fe200078e00ff */
[----:B------:R-:W-:-:S03]  /*1330*/  MOV R17, 0xaa8544e ;  /* 0x0aa8544e00117802 */ /* 0x000fc60000000f00 */
[----:B------:R-:W-:-:S04]  /*1340*/  IMAD.HI.U32 R26, R23, -0x3b4b0000, R16 ;  /* 0xc4b50000171a7827 */ /* 0x000fc800078e0010 */
[----:B------:R-:W-:Y:S02]  /*1350*/  IMAD.MOV.U32 R16, RZ, RZ, -0x32fc0000 ;  /* 0xcd040000ff107424 */ /* 0x000fe400078e00ff */
[----:B------:R-:W-:Y:S02]  /*1360*/  IMAD.MOV.U32 R17, RZ, RZ, 0x2d3873c4 ;  /* 0x2d3873c4ff117424 */ /* 0x000fe400078e00ff */
[----:B------:R-:W-:-:S04]  /*1370*/  IMAD.HI.U32 R16, R23, 0x5f110000, R16 ;  /* 0x5f11000017107827 */ /* 0x000fc800078e0010 */
[----:B------:R-:W-:-:S04]  /*1380*/  IMAD R17, R23, 0x32eb772c, R28 ;  /* 0x32eb772c17117824 */ /* 0x000fc800078e021c */
[----:B------:R-:W-:-:S05]  /*1390*/  IMAD.IADD R16, R16, 0x1, R17 ;  /* 0x0000000110107824 */ /* 0x000fca00078e0211 */
[----:B------:R-:W-:Y:S02]  /*13a0*/  SHF.R.S32.HI R17, RZ, 0x1f, R16 ;  /* 0x0000001fff117819 */ /* 0x000fe40000011410 */
[----:B------:R-:W-:Y:S02]  /*13b0*/  IADD3 R23, P6, PT, RZ, R16, RZ ;  /* 0x00000010ff177210 */ /* 0x000fe40007fde0ff */
[----:B------:R-:W-:Y:S02]  /*13c0*/  LEA.HI R16, P0, R24, R25, RZ, 0x1 ;  /* 0x0000001918107211 */ /* 0x000fe400078108ff */
[----:B------:R-:W-:Y:S02]  /*13d0*/  IADD3.X R26, PT, PT, R17, R26, R22, P6, !PT ;  /* 0x0000001a111a7210 */ /* 0x000fe400037fe416 */
[----:B------:R-:W-:Y:S01]  /*13e0*/  ISETP.GE.U32.AND P6, PT, R21, 0xe000, PT ;  /* 0x0000e0001500780c */ /* 0x000fe20003fc6070 */
[----:B------:R-:W-:Y:S01]  /*13f0*/  IMAD.X R25, RZ, RZ, R24, P0 ;  /* 0x000000ffff197224 */ /* 0x000fe200000e0618 */
[----:B------:R-:W-:-:S02]  /*1400*/  LEA.HI R23, P0, R26, R23, RZ, 0x1 ;  /* 0x000000171a177211 */ /* 0x000fc400078108ff */
[----:B------:R-:W-:Y:S02]  /*1410*/  ISETP.GE.U32.AND.EX P6, PT, R19, RZ, PT, P6 ;  /* 0x000000ff1300720c */ /* 0x000fe40003fc6160 */
[--C-:B------:R-:W-:Y:S01]  /*1420*/  SHF.R.U32.HI R17, RZ, 0x1, R25.reuse ;  /* 0x00000001ff117819 */ /* 0x100fe20000011619 */
[----:B------:R-:W-:Y:S01]  /*1430*/  IMAD.X R22, RZ, RZ, R26, P0 ;  /* 0x000000ffff167224 */ /* 0x000fe200000e061a */
[----:B------:R-:W-:-:S03]  /*1440*/  SHF.R.U64 R16, R16, 0x1, R25 ;  /* 0x0000000110107819 */ /* 0x000fc60000001219 */
[----:B------:R-:W-:Y:S01]  /*1450*/  IMAD R25, R17, 0x6, RZ ;  /* 0x0000000611197824 */ /* 0x000fe200078e02ff */
[--C-:B------:R-:W-:Y:S01]  /*1460*/  SHF.R.U64 R23, R23, 0x1, R22.reuse ;  /* 0x0000000117177819 */ /* 0x100fe20000001216 */
[----:B------:R-:W-:Y:S01]  /*1470*/  IMAD.WIDE.U32 R16, R16, 0x6, RZ ;  /* 0x0000000610107825 */ /* 0x000fe200078e00ff */
[----:B------:R-:W-:-:S03]  /*1480*/  SHF.R.U32.HI R22, RZ, 0x1, R22 ;  /* 0x00000001ff167819 */ /* 0x000fc60000011616 */
[----:B------:R-:W-:Y:S02]  /*1490*/  IMAD.IADD R17, R17, 0x1, R25 ;  /* 0x0000000111117824 */ /* 0x000fe400078e0219 */
[----:B------:R-:W-:Y:S02]  /*14a0*/  IMAD R22, R22, -0x6, RZ ;  /* 0xfffffffa16167824 */ /* 0x000fe400078e02ff */
[----:B------:R-:W-:-:S04]  /*14b0*/  IMAD.WIDE.U32 R16, R23, -0x6, R16 ;  /* 0xfffffffa17107825 */ /* 0x000fc800078e0010 */
[----:B------:R-:W-:Y:S01]  /*14c0*/  IMAD R25, R23, 0xffff, R22 ;  /* 0x0000ffff17197824 */ /* 0x000fe200078e0216 */
[----:B------:R-:W-:-:S04]  /*14d0*/  LOP3.LUT R23, R14, 0xfffffffe, R16, 0x78, !PT ;  /* 0xfffffffe0e177812 */ /* 0x000fc800078e7810 */
[----:B------:R-:W-:Y:S02]  /*14e0*/  IADD3 R17, PT, PT, R17, R25, RZ ;  /* 0x0000001911117210 */ /* 0x000fe40007ffe0ff */
[----:B------:R-:W-:Y:S02]  /*14f0*/  ISETP.NE.U32.AND P0, PT, R23, R10, PT ;  /* 0x0000000a1700720c */ /* 0x000fe40003f05070 */
[----:B------:R-:W-:-:S04]  /*1500*/  LOP3.LUT R17, R15, 0xffff, R17, 0x78, !PT ;  /* 0x0000ffff0f117812 */ /* 0x000fc800078e7811 */
[----:B------:R-:W-:-:S13]  /*1510*/  ISETP.NE.AND.EX P0, PT, R17, R11, PT, P0 ;  /* 0x0000000b1100720c */ /* 0x000fda0003f05300 */
[----:B------:R-:W-:-:S04]  /*1520*/  @!P0 IMAD.WIDE.U32 R16, R2, 0x8, R12 ;  /* 0x0000000802108825 */ /* 0x000fc800078e000c */
[----:B------:R-:W-:Y:S01]  /*1530*/  @!P0 VIADD R2, R2, 0x1 ;  /* 0x0000000102028836 */ /* 0x000fe20000000000 */
[----:B------:R2:W-:Y:S01]  /*1540*/  @!P0 STG.E.64 desc[UR4][R16.64], R14 ;  /* 0x0000000e10008986 */ /* 0x0005e2000c101b04 */
[----:B------:R-:W-:-:S05]  /*1550*/  IADD3 R21, P0, PT, R21, 0x2000, RZ ;  /* 0x0000200015157810 */ /* 0x000fca0007f1e0ff */
[----:B------:R-:W-:Y:S01]  /*1560*/  IMAD.X R19, RZ, RZ, R19, P0 ;  /* 0x000000ffff137224 */ /* 0x000fe200000e0613 */
[----:B------:R-:W-:Y:S07]  /*1570*/  @!P6 BRA `(.L_x_6) ;  /* 0xfffffffc0010e947 */ /* 0x000fee000383ffff */
.L_x_5:
[----:B------:R-:W-:Y:S05]  /*1580*/  BSYNC.RECONVERGENT B0 ;  /* 0x0000000000007941 */ /* 0x000fea0003800200 */
.L_x_4:
[C---:B------:R-:W-:Y:S01]  /*1590*/  IADD3.X R21, PT, PT, R0.reuse, -0x1, RZ, P5, !PT ;  /* 0xffffffff00157810 */ /* 0x040fe20002ffe4ff */
[----:B------:R-:W-:Y:S01]  /*15a0*/  POPC R18, R18 ;  /* 0x0000001200127309 */ /* 0x000fe20000000000 */
[----:B--2---:R-:W-:Y:S01]  /*15b0*/  IADD3 R14, P0, PT, R9, -0x1, RZ ;  /* 0xffffffff090e7810 */ /* 0x004fe20007f1e0ff */
[----:B------:R-:W-:Y:S01]  /*15c0*/  BSSY.RECONVERGENT B0, `(.L_x_7) ;  /* 0x0000095000007945 */ /* 0x000fe20003800200 */
[----:B------:R-:W-:Y:S02]  /*15d0*/  IADD3.X R16, PT, PT, R21, -0x1, RZ, P4, !PT ;  /* 0xffffffff15107810 */ /* 0x000fe400027fe4ff */
[----:B------:R-:W-:Y:S02]  /*15e0*/  IADD3.X R5, PT, PT, R0, -0x1, RZ, P2, !PT ;  /* 0xffffffff00057810 */ /* 0x000fe400017fe4ff */
[----:B------:R-:W-:Y:S02]  /*15f0*/  LOP3.LUT R23, R16, R21, RZ, 0x3c, !PT ;  /* 0x0000001510177212 */ /* 0x000fe400078e3cff */
[----:B------:R-:W-:-:S02]  /*1600*/  IADD3.X R6, PT, PT, R0, -0x1, RZ, P3, !PT ;  /* 0xffffffff00067810 */ /* 0x000fc40001ffe4ff */
[----:B------:R-:W1:Y:S01]  /*1610*/  POPC R15, R23 ;  /* 0x00000017000f7309 */ /* 0x000e620000000000 */
[----:B------:R-:W-:Y:S02]  /*1620*/  IADD3.X R16, PT, PT, R5, -0x1, RZ, P0, !PT ;  /* 0xffffffff05107810 */ /* 0x000fe400007fe4ff */
[----:B------:R-:W-:Y:S02]  /*1630*/  IADD3.X R17, PT, PT, R6, -0x1, RZ, P1, !PT ;  /* 0xffffffff06117810 */ /* 0x000fe40000ffe4ff */
[----:B------:R-:W-:Y:S02]  /*1640*/  LOP3.LUT R14, R14, R9, RZ, 0x3c, !PT ;  /* 0x000000090e0e7212 */ /* 0x000fe400078e3cff */
[----:B------:R-:W-:Y:S02]  /*1650*/  LOP3.LUT R19, R16, R5, RZ, 0x3c, !PT ;  /* 0x0000000510137212 */ /* 0x000fe400078e3cff */
[----:B------:R-:W-:Y:S02]  /*1660*/  LOP3.LUT R22, R17, R6, RZ, 0x3c, !PT ;  /* 0x0000000611167212 */ /* 0x000fe400078e3cff */
[----:B------:R-:W-:Y:S01]  /*1670*/  POPC R14, R14 ;  /* 0x0000000e000e7309 */ /* 0x000fe20000000000 */
[----:B-1----:R-:W-:-:S07]  /*1680*/  IMAD.IADD R15, R20, 0x1, R15 ;  /* 0x00000001140f7824 */ /* 0x002fce00078e020f */
[----:B------:R-:W1:Y:S01]  /*1690*/  POPC R17, R22 ;  /* 0x0000001600117309 */ /* 0x000e620000000000 */
[----:B------:R-:W-:-:S07]  /*16a0*/  ISETP.GE.U32.AND P0, PT, R15, 0x4, PT ;  /* 0x000000040f00780c */ /* 0x000fce0003f06070 */
[----:B------:R-:W2:Y:S01]  /*16b0*/  POPC R19, R19 ;  /* 0x0000001300137309 */ /* 0x000ea20000000000 */
[----:B-1----:R-:W-:-:S05]  /*16c0*/  IMAD.IADD R17, R18, 0x1, R17 ;  /* 0x0000000112117824 */ /* 0x002fca00078e0211 */
[----:B------:R-:W-:Y:S01]  /*16d0*/  ISETP.GE.U32.AND P3, PT, R17, 0x4, PT ;  /* 0x000000041100780c */ /* 0x000fe20003f66070 */
[----:B--2---:R-:W-:-:S05]  /*16e0*/  IMAD.IADD R14, R14, 0x1, R19 ;  /* 0x000000010e0e7824 */ /* 0x004fca00078e0213 */
[----:B------:R-:W-:Y:S01]  /*16f0*/  ISETP.GE.U32.AND P2, PT, R14, 0x4, PT ;  /* 0x000000040e00780c */ /* 0x000fe20003f46070 */
[----:B------:R-:W-:-:S12]  /*1700*/  @!P0 BRA `(.L_x_8) ;  /* 0x0000000800008947 */ /* 0x000fd80003800000 */
[----:B------:R-:W-:Y:S02]  /*1710*/  IMAD R14, R7, 0x1f82000, RZ ;  /* 0x01f82000070e7824 */ /* 0x000fe400078e02ff */
[----:B------:R-:W-:Y:S02]  /*1720*/  IMAD.MOV.U32 R15, RZ, RZ, 0x2d38 ;  /* 0x00002d38ff0f7424 */ /* 0x000fe400078e00ff */
[----:B------:R-:W-:Y:S01]  /*1730*/  IMAD.MOV.U32 R17, RZ, RZ, 0x40 ;  /* 0x00000040ff117424 */ /* 0x000fe200078e00ff */
[----:B------:R-:W-:-:S04]  /*1740*/  LOP3.LUT R14, R14, 0x1fff0000, RZ, 0xc0, !PT ;  /* 0x1fff00000e0e7812 */ /* 0x000fc800078ec0ff */
[----:B------:R-:W-:-:S04]  /*1750*/  LOP3.LUT R14, R14, 0x1eec0000, RZ, 0x3c, !PT ;  /* 0x1eec00000e0e7812 */ /* 0x000fc800078e3cff */
[----:B------:R-:W-:Y:S02]  /*1760*/  IADD3 R23, P0, PT, R3, R14, RZ ;  /* 0x0000000e03177210 */ /* 0x000fe40007f1e0ff */
[----:B------:R-:W-:Y:S02]  /*1770*/  MOV R14, 0x73c4cd04 ;  /* 0x73c4cd04000e7802 */ /* 0x000fe40000000f00 */
[----:B------:R-:W-:Y:S01]  /*1780*/  LOP3.LUT R25, R23, 0x1eece66d, RZ, 0x3c, !PT ;  /* 0x1eece66d17197812 */ /* 0x000fe200078e3cff */
[----:B------:R-:W-:-:S04]  /*1790*/  IMAD.X R22, RZ, RZ, R0, P0 ;  /* 0x000000ffff167224 */ /* 0x000fc800000e0600 */
[----:B------:R-:W-:Y:S02]  /*17a0*/  IMAD R16, R22, 0x772c5f11, RZ ;  /* 0x772c5f1116107824 */ /* 0x000fe400078e02ff */
[----:B------:R-:W-:-:S04]  /*17b0*/  IMAD.WIDE.U32 R18, R25, 0x772c5f11, R14 ;  /* 0x772c5f1119127825 */ /* 0x000fc800078e000e */
[----:B------:R-:W-:Y:S02]  /*17c0*/  IMAD R27, R25, 0x32eb, R16 ;  /* 0x000032eb191b7824 */ /* 0x000fe400078e0210 */
[----:B------:R-:W-:Y:S02]  /*17d0*/  IMAD.MOV.U32 R16, RZ, RZ, -0x6bd21946 ;  /* 0x942de6baff107424 */ /* 0x000fe400078e00ff */
[----:B------:R-:W-:Y:S02]  /*17e0*/  IMAD.IADD R19, R19, 0x1, R27 ;  /* 0x0000000113137824 */ /* 0x000fe400078e021b */
[----:B0-----:R-:W-:-:S03]  /*17f0*/  IMAD R24, R22, -0x4b9ff597, RZ ;  /* 0xb4600a6916187824 */ /* 0x001fc600078e02ff */
[----:B------:R-:W-:Y:S01]  /*1800*/  SHF.R.U64 R20, R18, 0x10, R19 ;  /* 0x0000001012147819 */ /* 0x000fe20000001213 */
[C---:B------:R-:W-:Y:S02]  /*1810*/  IMAD R27, R25.reuse, 0xbb20, R24 ;  /* 0x0000bb20191b7824 */ /* 0x040fe400078e0218 */
[----:B------:R-:W-:Y:S01]  /*1820*/  IMAD.WIDE.U32 R18, R25, -0x4b9ff597, R16 ;  /* 0xb4600a6919127825 */ /* 0x000fe200078e0010 */
[----:B------:R-:W-:-:S03]  /*1830*/  LEA.HI R20, R20, R20, RZ, 0x1 ;  /* 0x0000001414147211 */ /* 0x000fc600078f08ff */
[----:B------:R-:W-:Y:S01]  /*1840*/  IMAD.IADD R19, R19, 0x1, R27 ;  /* 0x0000000113137824 */ /* 0x000fe200078e021b */
[----:B------:R-:W-:Y:S01]  /*1850*/  LOP3.LUT R20, R20, 0x1, RZ, 0xfc, !PT ;  /* 0x0000000114147812 */ /* 0x000fe200078efcff */
[----:B------:R-:W-:-:S03]  /*1860*/  IMAD R25, R21, 0xfc1, RZ ;  /* 0x00000fc115197824 */ /* 0x000fc600078e02ff */
[----:B------:R-:W-:Y:S01]  /*1870*/  SHF.R.U64 R21, R18, 0x10, R19 ;  /* 0x0000001012157819 */ /* 0x000fe20000001213 */
[----:B------:R-:W-:-:S03]  /*1880*/  IMAD.WIDE.U32 R18, R7, 0xfc1, RZ ;  /* 0x00000fc107127825 */ /* 0x000fc600078e00ff */
[----:B------:R-:W-:Y:S01]  /*1890*/  LEA.HI R7, R21, R21, RZ, 0x1 ;  /* 0x0000001515077211 */ /* 0x000fe200078f08ff */
[----:B------:R-:W-:-:S03]  /*18a0*/  IMAD.WIDE.U32 R20, R20, 0x7fffd, RZ ;  /* 0x0007fffd14147825 */ /* 0x000fc600078e00ff */
[----:B------:R-:W-:Y:S01]  /*18b0*/  LOP3.LUT R7, R7, 0x1, RZ, 0xfc, !PT ;  /* 0x0000000107077812 */ /* 0x000fe200078efcff */
[----:B------:R-:W-:-:S04]  /*18c0*/  IMAD.IADD R19, R19, 0x1, R25 ;  /* 0x0000000113137824 */ /* 0x000fc800078e0219 */
[----:B------:R-:W-:Y:S01]  /*18d0*/  IMAD.WIDE.U32 R20, R7, 0x3, R20 ;  /* 0x0000000307147825 */ /* 0x000fe200078e0014 */
[----:B------:R-:W-:-:S04]  /*18e0*/  SHF.R.U64 R19, R18, 0x3, R19 ;  /* 0x0000000312137819 */ /* 0x000fc80000001213 */
[----:B------:R-:W-:Y:S02]  /*18f0*/  LOP3.LUT R7, R19, 0x4, R4, 0x96, !PT ;  /* 0x0000000413077812 */ /* 0x000fe400078e9604 */
        /* <DEDUP_REMOVED lines=15> */
[----:B------:R-:W-:Y:S02]  /*19f0*/  IMAD R19, R19, 0xbb20, R18 ;  /* 0x0000bb2013137824 */ /* 0x000fe400078e0212 */
[----:B------:R-:W-:Y:S01]  /*1a00*/  IMAD.MOV.U32 R21, RZ, RZ, RZ ;  /* 0x000000ffff157224 */ /* 0x000fe200078e00ff */
[----:B------:R-:W-:Y:S01]  /*1a10*/  LEA.HI R14, R14, R14, RZ, 0x1 ;  /* 0x0000000e0e0e7211 */ /* 0x000fe200078f08ff */
[----:B------:R-:W-:Y:S01]  /*1a20*/  IMAD.IADD R15, R17, 0x1, R19 ;  /* 0x00000001110f7824 */ /* 0x000fe200078e0213 */
[----:B------:R-:W-:Y:S02]  /*1a30*/  LOP3.LUT R19, R7, 0xffff0000, R10, 0x78, !PT ;  /* 0xffff000007137812 */ /* 0x000fe400078e780a */
[----:B------:R-:W-:Y:S02]  /*1a40*/  LOP3.LUT R14, R14, 0x1, RZ, 0xfc, !PT ;  /* 0x000000010e0e7812 */ /* 0x000fe400078efcff */
[----:B------:R-:W-:-:S03]  /*1a50*/  SHF.R.U64 R16, R16, 0x10, R15 ;  /* 0x0000001010107819 */ /* 0x000fc6000000120f */
[----:B------:R-:W-:Y:S01]  /*1a60*/  IMAD.WIDE.U32 R14, R14, -0x3, RZ ;  /* 0xfffffffd0e0e7825 */ /* 0x000fe200078e00ff */
[----:B------:R-:W-:-:S04]  /*1a70*/  LEA.HI R16, R16, R16, RZ, 0x1 ;  /* 0x0000001010107211 */ /* 0x000fc800078f08ff */
[----:B------:R-:W-:-:S05]  /*1a80*/  LOP3.LUT R17, R16, 0x1, RZ, 0xfc, !PT ;  /* 0x0000000110117812 */ /* 0x000fca00078efcff */
[----:B------:R-:W-:Y:S01]  /*1a90*/  IMAD.WIDE.U32 R14, R17, 0x3, R14 ;  /* 0x00000003110e7825 */ /* 0x000fe200078e000e */
[----:B------:R-:W-:-:S04]  /*1aa0*/  SHF.R.U64 R17, R19, 0x10, R20 ;  /* 0x0000001013117819 */ /* 0x000fc80000001214 */
        /* <DEDUP_REMOVED lines=10> */
.L_x_9:
[----:B-1----:R-:W-:Y:S01]  /*1b50*/  IADD3 R14, P0, PT, RZ, R7, RZ ;  /* 0x00000007ff0e7210 */ /* 0x002fe20007f1e0ff */
[----:B------:R-:W-:Y:S02]  /*1b60*/  IMAD.MOV.U32 R16, RZ, RZ, -0x19460000 ;  /* 0xe6ba0000ff107424 */ /* 0x000fe400078e00ff */
[----:B------:R-:W-:Y:S01]  /*1b70*/  IMAD.MOV.U32 R17, RZ, RZ, 0x40942d ;  /* 0x0040942dff117424 */ /* 0x000fe200078e00ff */
[----:B------:R-:W-:Y:S01]  /*1b80*/  IADD3.X R15, PT, PT, R23, R20, RZ, P0, !PT ;  /* 0x00000014170f7210 */ /* 0x000fe200007fe4ff */
[----:B------:R-:W-:Y:S01]  /*1b90*/  IMAD.MOV.U32 R19, RZ, RZ, 0x2d3873c4 ;  /* 0x2d3873c4ff137424 */ /* 0x000fe200078e00ff */
[----:B------:R-:W-:Y:S02]  /*1ba0*/  LOP3.LUT R25, R14, 0xdeece66d, RZ, 0x3c, !PT ;  /* 0xdeece66d0e197812 */ /* 0x000fe400078e3cff */
[----:B------:R-:W-:-:S03]  /*1bb0*/  LOP3.LUT R22, R15, 0xffff, RZ, 0xc0, !PT ;  /* 0x0000ffff0f167812 */ /* 0x000fc600078ec0ff */
[----:B------:R-:W-:Y:S01]  /*1bc0*/  IMAD.HI.U32 R24, R25, 0xa690000, R16 ;  /* 0x0a69000019187827 */ /* 0x000fe200078e0010 */
[----:B------:R-:W-:-:S03]  /*1bd0*/  LOP3.LUT R22, R22, 0x5, RZ, 0x3c, !PT ;  /* 0x0000000516167812 */ /* 0x000fc600078e3cff */
[----:B------:R-:W-:Y:S02]  /*1be0*/  IMAD.MOV.U32 R16, RZ, RZ, 0xb0000 ;  /* 0x000b0000ff107424 */ /* 0x000fe400078e00ff */
[----:B------:R-:W-:Y:S02]  /*1bf0*/  IMAD R18, R22, 0xa690000, RZ ;  /* 0x0a69000016127824 */ /* 0x000fe400078e02ff */
[----:B------:R-:W-:Y:S02]  /*1c00*/  IMAD.MOV.U32 R17, RZ, RZ, 0x0 ;  /* 0x00000000ff117424 */ /* 0x000fe400078e00ff */
[C---:B------:R-:W-:Y:S02]  /*1c10*/  IMAD R27, R25.reuse, -0x44df4ba0, R18 ;  /* 0xbb20b460191b7824 */ /* 0x040fe400078e0212 */
[----:B------:R-:W-:Y:S02]  /*1c20*/  IMAD.MOV.U32 R18, RZ, RZ, -0x32fc0000 ;  /* 0xcd040000ff127424 */ /* 0x000fe400078e00ff */
[----:B------:R-:W-:-:S04]  /*1c30*/  IMAD.HI.U32 R16, R25, -0x19930000, R16 ;  /* 0xe66d000019107827 */ /* 0x000fc800078e0010 */
[----:B------:R-:W-:Y:S01]  /*1c40*/  IMAD.HI.U32 R17, R25, 0x5f110000, R18 ;  /* 0x5f11000019117827 */ /* 0x000fe200078e0012 */
[----:B------:R-:W-:-:S03]  /*1c50*/  IADD3 R19, PT, PT, R24, R27, RZ ;  /* 0x0000001b18137210 */ /* 0x000fc60007ffe0ff */
[C---:B------:R-:W-:Y:S01]  /*1c60*/  IMAD R18, R22.reuse, -0x19930000, RZ ;  /* 0xe66d000016127824 */ /* 0x040fe200078e02ff */
[----:B------:R-:W-:Y:S01]  /*1c70*/  SHF.R.S32.HI R27, RZ, 0x1f, R19 ;  /* 0x0000001fff1b7819 */ /* 0x000fe20000011413 */
[C---:B------:R-:W-:Y:S01]  /*1c80*/  IMAD R24, R22.reuse, 0x5f110000, RZ ;  /* 0x5f11000016187824 */ /* 0x040fe200078e02ff */
[----:B------:R-:W-:Y:S01]  /*1c90*/  IADD3 R19, P0, PT, RZ, R19, RZ ;  /* 0x00000013ff137210 */ /* 0x000fe20007f1e0ff */
[C---:B------:R-:W-:Y:S02]  /*1ca0*/  IMAD R18, R25.reuse, 0x5deec, R18 ;  /* 0x0005deec19127824 */ /* 0x040fe400078e0212 */
[----:B------:R-:W-:Y:S02]  /*1cb0*/  IMAD R24, R25, 0x32eb772c, R24 ;  /* 0x32eb772c19187824 */ /* 0x000fe400078e0218 */
[----:B------:R-:W-:Y:S01]  /*1cc0*/  IMAD R22, R22, -0x3b4b0000, RZ ;  /* 0xc4b5000016167824 */ /* 0x000fe200078e02ff */
[----:B------:R-:W-:Y:S01]  /*1cd0*/  IADD3.X R18, PT, PT, R27, R16, R18, P0, !PT ;  /* 0x000000101b127210 */ /* 0x000fe200007fe412 */
[----:B------:R-:W-:-:S02]  /*1ce0*/  IMAD.IADD R24, R17, 0x1, R24 ;  /* 0x0000000111187824 */ /* 0x000fc400078e0218 */
[----:B------:R-:W-:Y:S02]  /*1cf0*/  IMAD.MOV.U32 R16, RZ, RZ, 0x593d0000 ;  /* 0x593d0000ff107424 */ /* 0x000fe400078e00ff */
[----:B------:R-:W-:Y:S02]  /*1d00*/  IMAD.MOV.U32 R17, RZ, RZ, 0xaa8544e ;  /* 0x0aa8544eff117424 */ /* 0x000fe400078e00ff */
[C---:B------:R-:W-:Y:S01]  /*1d10*/  IMAD.HI.U32 R26, R25.reuse, -0x3b4b0000, R16 ;  /* 0xc4b50000191a7827 */ /* 0x040fe200078e0010 */
[----:B------:R-:W-:Y:S02]  /*1d20*/  SHF.R.S32.HI R17, RZ, 0x1f, R24 ;  /* 0x0000001fff117819 */ /* 0x000fe40000011418 */
[----:B------:R-:W-:Y:S01]  /*1d30*/  IADD3 R16, P1, PT, RZ, R24, RZ ;  /* 0x00000018ff107210 */ /* 0x000fe20007f3e0ff */
[----:B------:R-:W-:Y:S01]  /*1d40*/  IMAD R25, R25, -0x2b6742f6, R22 ;  /* 0xd498bd0a19197824 */ /* 0x000fe200078e0216 */
[----:B------:R-:W-:-:S04]  /*1d50*/  LEA.HI R22, P0, R18, R19, RZ, 0x1 ;  /* 0x0000001312167211 */ /* 0x000fc800078108ff */
[----:B------:R-:W-:Y:S01]  /*1d60*/  IADD3.X R19, PT, PT, R17, R26, R25, P1, !PT ;  /* 0x0000001a11137210 */ /* 0x000fe20000ffe419 */
[----:B------:R-:W-:Y:S01]  /*1d70*/  IMAD.X R25, RZ, RZ, R18, P0 ;  /* 0x000000ffff197224 */ /* 0x000fe200000e0612 */
[----:B------:R-:W-:Y:S02]  /*1d80*/  ISETP.GE.U32.AND P1, PT, R23, 0xe000, PT ;  /* 0x0000e0001700780c */ /* 0x000fe40003f26070 */
[----:B------:R-:W-:Y:S02]  /*1d90*/  LEA.HI R18, P0, R19, R16, RZ, 0x1 ;  /* 0x0000001013127211 */ /* 0x000fe400078108ff */
[--C-:B------:R-:W-:Y:S02]  /*1da0*/  SHF.R.U32.HI R17, RZ, 0x1, R25.reuse ;  /* 0x00000001ff117819 */ /* 0x100fe40000011619 */
[----:B------:R-:W-:Y:S01]  /*1db0*/  SHF.R.U64 R16, R22, 0x1, R25 ;  /* 0x0000000116107819 */ /* 0x000fe20000001219 */
[----:B------:R-:W-:Y:S01]  /*1dc0*/  IMAD.X R19, RZ, RZ, R19, P0 ;  /* 0x000000ffff137224 */ /* 0x000fe200000e0613 */
[----:B------:R-:W-:Y:S01]  /*1dd0*/  ISETP.GE.U32.AND.EX P1, PT, R21, RZ, PT, P1 ;  /* 0x000000ff1500720c */ /* 0x000fe20003f26110 */
[----:B------:R-:W-:Y:S01]  /*1de0*/  IMAD R25, R17, 0x6, RZ ;  /* 0x0000000611197824 */ /* 0x000fe200078e02ff */
[----:B------:R-:W-:Y:S01]  /*1df0*/  IADD3 R23, P4, PT, R23, 0x2000, RZ ;  /* 0x0000200017177810 */ /* 0x000fe20007f9e0ff */
[----:B------:R-:W-:Y:S01]  /*1e00*/  IMAD.WIDE.U32 R16, R16, 0x6, RZ ;  /* 0x0000000610107825 */ /* 0x000fe200078e00ff */
[----:B------:R-:W-:-:S02]  /*1e10*/  SHF.R.U32.HI R22, RZ, 0x1, R19 ;  /* 0x00000001ff167819 */ /* 0x000fc40000011613 */
[----:B------:R-:W-:Y:S01]  /*1e20*/  SHF.R.U64 R19, R18, 0x1, R19 ;  /* 0x0000000112137819 */ /* 0x000fe20000001213 */
[----:B------:R-:W-:Y:S02]  /*1e30*/  IMAD.IADD R17, R17, 0x1, R25 ;  /* 0x0000000111117824 */ /* 0x000fe400078e0219 */
[----:B------:R-:W-:Y:S02]  /*1e40*/  IMAD R22, R22, -0x6, RZ ;  /* 0xfffffffa16167824 */ /* 0x000fe400078e02ff */
[----:B------:R-:W-:-:S04]  /*1e50*/  IMAD.WIDE.U32 R16, R19, -0x6, R16 ;  /* 0xfffffffa13107825 */ /* 0x000fc800078e0010 */
[----:B------:R-:W-:Y:S01]  /*1e60*/  IMAD R25, R19, 0xffff, R22 ;  /* 0x0000ffff13197824 */ /* 0x000fe200078e0216 */
[----:B------:R-:W-:Y:S01]  /*1e70*/  LOP3.LUT R19, R14, 0xfffffffe, R16, 0x78, !PT ;  /* 0xfffffffe0e137812 */ /* 0x000fe200078e7810 */
[----:B------:R-:W-:-:S03]  /*1e80*/  IMAD.X R21, RZ, RZ, R21, P4 ;  /* 0x000000ffff157224 */ /* 0x000fc600020e0615 */
[----:B------:R-:W-:Y:S02]  /*1e90*/  IADD3 R17, PT, PT, R17, R25, RZ ;  /* 0x0000001911117210 */ /* 0x000fe40007ffe0ff */
[----:B------:R-:W-:Y:S02]  /*1ea0*/  ISETP.NE.U32.AND P0, PT, R19, R10, PT ;  /* 0x0000000a1300720c */ /* 0x000fe40003f05070 */
[----:B------:R-:W-:-:S04]  /*1eb0*/  LOP3.LUT R17, R15, 0xffff, R17, 0x78, !PT ;  /* 0x0000ffff0f117812 */ /* 0x000fc800078e7811 */
[----:B------:R-:W-:-:S13]  /*1ec0*/  ISETP.NE.AND.EX P0, PT, R17, R11, PT, P0 ;  /* 0x0000000b1100720c */ /* 0x000fda0003f05300 */
[----:B------:R-:W-:-:S04]  /*1ed0*/  @!P0 IMAD.WIDE.U32 R16, R2, 0x8, R12 ;  /* 0x0000000802108825 */ /* 0x000fc800078e000c */
[----:B------:R-:W-:Y:S01]  /*1ee0*/  @!P0 VIADD R2, R2, 0x1 ;  /* 0x0000000102028836 */ /* 0x000fe20000000000 */
[----:B------:R1:W-:Y:S01]  /*1ef0*/  @!P0 STG.E.64 desc[UR4][R16.64], R14 ;  /* 0x0000000e10008986 */ /* 0x0003e2000c101b04 */
[----:B------:R-:W-:Y:S05]  /*1f00*/  @!P1 BRA `(.L_x_9) ;  /* 0xfffffffc00109947 */ /* 0x000fea000383ffff */
.L_x_8:
[----:B------:R-:W-:Y:S05]  /*1f10*/  BSYNC.RECONVERGENT B0 ;  /* 0x0000000000007941 */ /* 0x000fea0003800200 */
.L_x_7:
[----:B------:R-:W-:Y:S04]  /*1f20*/  BSSY.RECONVERGENT B0, `(.L_x_10) ;  /* 0x0000082000007945 */ /* 0x000fe80003800200 */
[----:B------:R-:W-:Y:S05]  /*1f30*/  @!P3 BRA `(.L_x_11) ;  /* 0x000000080000b947 */ /* 0x000fea0003800000 */
[----:B------:R-:W-:Y:S02]  /*1f40*/  IMAD R22, R8, 0x1f82000, RZ ;  /* 0x01f8200008167824 */ /* 0x000fe400078e02ff */
[----:B-1----:R-:W-:Y:S02]  /*1f50*/  HFMA2 R17, -RZ, RZ, 0, 3.814697265625e-06 ;  /* 0x00000040ff117431 */ /* 0x002fe400000001ff */
[----:B------:R-:W-:Y:S02]  /*1f60*/  IMAD.MOV.U32 R14, RZ, RZ, 0x73c4cd04 ;  /* 0x73c4cd04ff0e7424 */ /* 0x000fe400078e00ff */
[----:B------:R-:W-:Y:S01]  /*1f70*/  IMAD.MOV.U32 R15, RZ, RZ, 0x2d38 ;  /* 0x00002d38ff0f7424 */ /* 0x000fe200078e00ff */
        /* <DEDUP_REMOVED lines=9> */
[----:B------:R-:W-:Y:S02]  /*2010*/  IMAD.MOV.U32 R16, RZ, RZ, -0x6bd21946 ;  /* 0x942de6baff107424 */ /* 0x000fe400078e00ff */
[----:B------:R-:W-:Y:S02]  /*2020*/  IMAD.IADD R19, R19, 0x1, R25 ;  /* 0x0000000113137824 */ /* 0x000fe400078e0219 */
[C---:B------:R-:W-:Y:S02]  /*2030*/  IMAD R23, R21.reuse, 0xbb20, R20 ;  /* 0x0000bb2015177824 */ /* 0x040fe400078e0214 */
[----:B------:R-:W-:Y:S01]  /*2040*/  IMAD.WIDE.U32 R20, R21, -0x4b9ff597, R16 ;  /* 0xb4600a6915147825 */ /* 0x000fe200078e0010 */
[----:B------:R-:W-:-:S03]  /*2050*/  SHF.R.U64 R18, R18, 0x10, R19 ;  /* 0x0000001012127819 */ /* 0x000fc60000001213 */
[----:B------:R-:W-:Y:S01]  /*2060*/  IMAD.IADD R19, R21, 0x1, R23 ;  /* 0x0000000115137824 */ /* 0x000fe200078e0217 */
[----:B------:R-:W-:Y:S01]  /*2070*/  LEA.HI R21, R18, R18, RZ, 0x1 ;  /* 0x0000001212157211 */ /* 0x000fe200078f08ff */
[----:B------:R-:W-:-:S03]  /*2080*/  IMAD R23, R6, 0xfc1, RZ ;  /* 0x00000fc106177824 */ /* 0x000fc600078e02ff */
[----:B------:R-:W-:Y:S01]  /*2090*/  SHF.R.U64 R6, R20, 0x10, R19 ;  /* 0x0000001014067819 */ /* 0x000fe20000001213 */
[----:B------:R-:W-:Y:S01]  /*20a0*/  IMAD.WIDE.U32 R18, R8, 0xfc1, RZ ;  /* 0x00000fc108127825 */ /* 0x000fe200078e00ff */
[----:B------:R-:W-:Y:S02]  /*20b0*/  LOP3.LUT R21, R21, 0x1, RZ, 0xfc, !PT ;  /* 0x0000000115157812 */ /* 0x000fe400078efcff */
[----:B------:R-:W-:Y:S01]  /*20c0*/  LEA.HI R6, R6, R6, RZ, 0x1 ;  /* 0x0000000606067211 */ /* 0x000fe200078f08ff */
[----:B------:R-:W-:Y:S02]  /*20d0*/  IMAD.IADD R23, R19, 0x1, R23 ;  /* 0x0000000113177824 */ /* 0x000fe400078e0217 */
[----:B------:R-:W-:Y:S01]  /*20e0*/  IMAD.WIDE.U32 R20, R21, 0x7fffd, RZ ;  /* 0x0007fffd15147825 */ /* 0x000fe200078e00ff */
[----:B------:R-:W-:Y:S02]  /*20f0*/  LOP3.LUT R19, R6, 0x1, RZ, 0xfc, !PT ;  /* 0x0000000106137812 */ /* 0x000fe400078efcff */
[----:B------:R-:W-:Y:S01]  /*2100*/  SHF.R.U64 R23, R18, 0x3, R23 ;  /* 0x0000000312177819 */ /* 0x000fe20000001217 */
[----:B------:R-:W-:-:S02]  /*2110*/  IMAD.MOV.U32 R18, RZ, RZ, RZ ;  /* 0x000000ffff127224 */ /* 0x000fc400078e00ff */
[----:B------:R-:W-:Y:S01]  /*2120*/  IMAD.WIDE.U32 R20, R19, 0x3, R20 ;  /* 0x0000000313147825 */ /* 0x000fe200078e0014 */
[----:B------:R-:W-:-:S04]  /*2130*/  LOP3.LUT R6, R23, 0x4, R4, 0x96, !PT ;  /* 0x0000000417067812 */ /* 0x000fc800078e9604 */
[----:B------:R-:W-:-:S05]  /*2140*/  SHF.R.U64 R19, R20, 0x10, R21 ;  /* 0x0000001014137819 */ /* 0x000fca0000001215 */
[----:B------:R-:W-:-:S04]  /*2150*/  IMAD.IADD R19, R6, 0x1, -R19 ;  /* 0x0000000106137824 */ /* 0x000fc800078e0a13 */
        /* <DEDUP_REMOVED lines=8> */
[C---:B------:R-:W-:Y:S02]  /*21e0*/  IMAD R7, R21.reuse, 0x32eb, R6 ;  /* 0x000032eb15077824 */ /* 0x040fe400078e0206 */
[----:B------:R-:W-:Y:S02]  /*21f0*/  IMAD R6, R8, -0x4b9ff597, RZ ;  /* 0xb4600a6908067824 */ /* 0x000fe400078e02ff */
[----:B------:R-:W-:Y:S01]  /*2200*/  IMAD.WIDE.U32 R16, R21, -0x4b9ff597, R16 ;  /* 0xb4600a6915107825 */ /* 0x000fe200078e0010 */
[----:B------:R-:W-:-:S03]  /*2210*/  IADD3 R7, PT, PT, R15, R7, RZ ;  /* 0x000000070f077210 */ /* 0x000fc60007ffe0ff */
[----:B------:R-:W-:Y:S01]  /*2220*/  IMAD R21, R21, 0xbb20, R6 ;  /* 0x0000bb2015157824 */ /* 0x000fe200078e0206 */
[----:B------:R-:W-:-:S03]  /*2230*/  SHF.R.U64 R6, R14, 0x10, R7 ;  /* 0x000000100e067819 */ /* 0x000fc60000001207 */
        /* <DEDUP_REMOVED lines=20> */
.L_x_12:
[----:B--2---:R-:W-:Y:S01]  /*2380*/  IADD3 R6, P0, PT, RZ, R19, RZ ;  /* 0x00000013ff067210 */ /* 0x004fe20007f1e0ff */
[----:B------:R-:W-:Y:S01]  /*2390*/  IMAD.MOV.U32 R15, RZ, RZ, 0x2d3873c4 ;  /* 0x2d3873c4ff0f7424 */ /* 0x000fe200078e00ff */
[----:B------:R-:W-:Y:S01]  /*23a0*/  MOV R14, 0xcd040000 ;  /* 0xcd040000000e7802 */ /* 0x000fe20000000f00 */
[----:B------:R-:W-:Y:S01]  /*23b0*/  IMAD.MOV.U32 R16, RZ, RZ, -0x19460000 ;  /* 0xe6ba0000ff107424 */ /* 0x000fe200078e00ff */
[----:B------:R-:W-:Y:S01]  /*23c0*/  LOP3.LUT R23, R6, 0xdeece66d, RZ, 0x3c, !PT ;  /* 0xdeece66d06177812 */ /* 0x000fe200078e3cff */
[----:B------:R-:W-:Y:S02]  /*23d0*/  IMAD.X R7, R21, 0x1, R8, P0 ;  /* 0x0000000115077824 */ /* 0x000fe400000e0608 */
[----:B------:R-:W-:Y:S02]  /*23e0*/  IMAD.MOV.U32 R17, RZ, RZ, 0x40942d ;  /* 0x0040942dff117424 */ /* 0x000fe400078e00ff */
[----:B------:R-:W-:Y:S01]  /*23f0*/  IMAD.HI.U32 R14, R23, 0x5f110000, R14 ;  /* 0x5f110000170e7827 */ /* 0x000fe200078e000e */
[----:B------:R-:W-:-:S03]  /*2400*/  LOP3.LUT R20, R7, 0xffff, RZ, 0xc0, !PT ;  /* 0x0000ffff07147812 */ /* 0x000fc600078ec0ff */
[----:B------:R-:W-:Y:S01]  /*2410*/  IMAD.HI.U32 R22, R23, 0xa690000, R16 ;  /* 0x0a69000017167827 */ /* 0x000fe200078e0010 */
[----:B------:R-:W-:-:S03]  /*2420*/  LOP3.LUT R20, R20, 0x5, RZ, 0x3c, !PT ;  /* 0x0000000514147812 */ /* 0x000fc600078e3cff */
[----:B------:R-:W-:Y:S02]  /*2430*/  IMAD.MOV.U32 R16, RZ, RZ, 0xb0000 ;  /* 0x000b0000ff107424 */ /* 0x000fe400078e00ff */
[C---:B0-----:R-:W-:Y:S02]  /*2440*/  IMAD R24, R20.reuse, 0xa690000, RZ ;  /* 0x0a69000014187824 */ /* 0x041fe400078e02ff */
[----:B------:R-:W-:Y:S02]  /*2450*/  IMAD R26, R20, 0x5f110000, RZ ;  /* 0x5f110000141a7824 */ /* 0x000fe400078e02ff */
[C---:B------:R-:W-:Y:S02]  /*2460*/  IMAD R15, R23.reuse, -0x44df4ba0, R24 ;  /* 0xbb20b460170f7824 */ /* 0x040fe400078e0218 */
[----:B------:R-:W-:Y:S02]  /*2470*/  IMAD.MOV.U32 R17, RZ, RZ, 0x0 ;  /* 0x00000000ff117424 */ /* 0x000fe400078e00ff */
[----:B------:R-:W-:-:S02]  /*2480*/  IMAD R25, R23, 0x32eb772c, R26 ;  /* 0x32eb772c17197824 */ /* 0x000fc400078e021a */
[----:B------:R-:W-:Y:S02]  /*2490*/  IMAD R24, R20, -0x19930000, RZ ;  /* 0xe66d000014187824 */ /* 0x000fe400078e02ff */
[----:B------:R-:W-:Y:S01]  /*24a0*/  IMAD.IADD R22, R22, 0x1, R15 ;  /* 0x0000000116167824 */ /* 0x000fe200078e020f */
[----:B------:R-:W-:Y:S01]  /*24b0*/  MOV R15, 0xaa8544e ;  /* 0x0aa8544e000f7802 */ /* 0x000fe20000000f00 */
[----:B------:R-:W-:-:S04]  /*24c0*/  IMAD.HI.U32 R17, R23, -0x19930000, R16 ;  /* 0xe66d000017117827 */ /* 0x000fc800078e0010 */
[----:B------:R-:W-:Y:S02]  /*24d0*/  IMAD.IADD R16, R14, 0x1, R25 ;  /* 0x000000010e107824 */ /* 0x000fe400078e0219 */
[C---:B------:R-:W-:Y:S01]  /*24e0*/  IMAD R25, R23.reuse, 0x5deec, R24 ;  /* 0x0005deec17197824 */ /* 0x040fe200078e0218 */
[----:B------:R-:W-:Y:S01]  /*24f0*/  SHF.R.S32.HI R24, RZ, 0x1f, R22 ;  /* 0x0000001fff187819 */ /* 0x000fe20000011416 */
[----:B------:R-:W-:Y:S01]  /*2500*/  IMAD.MOV.U32 R14, RZ, RZ, 0x593d0000 ;  /* 0x593d0000ff0e7424 */ /* 0x000fe200078e00ff */
[----:B------:R-:W-:Y:S01]  /*2510*/  IADD3 R22, P0, PT, RZ, R22, RZ ;  /* 0x00000016ff167210 */ /* 0x000fe20007f1e0ff */
[----:B------:R-:W-:Y:S02]  /*2520*/  IMAD R20, R20, -0x3b4b0000, RZ ;  /* 0xc4b5000014147824 */ /* 0x000fe400078e02ff */
[C---:B------:R-:W-:Y:S01]  /*2530*/  IMAD.HI.U32 R27, R23.reuse, -0x3b4b0000, R14 ;  /* 0xc4b50000171b7827 */ /* 0x040fe200078e000e */
[----:B------:R-:W-:Y:S02]  /*2540*/  IADD3.X R15, PT, PT, R24, R17, R25, P0, !PT ;  /* 0x00000011180f7210 */ /* 0x000fe400007fe419 */
[----:B------:R-:W-:Y:S01]  /*2550*/  IADD3 R17, P1, PT, RZ, R16, RZ ;  /* 0x00000010ff117210 */ /* 0x000fe20007f3e0ff */
[----:B------:R-:W-:Y:S01]  /*2560*/  IMAD R23, R23, -0x2b6742f6, R20 ;  /* 0xd498bd0a17177824 */ /* 0x000fe200078e0214 */
[----:B------:R-:W-:-:S02]  /*2570*/  SHF.R.S32.HI R20, RZ, 0x1f, R16 ;  /* 0x0000001fff147819 */ /* 0x000fc40000011410 */
[----:B------:R-:W-:Y:S02]  /*2580*/  LEA.HI R14, P0, R15, R22, RZ, 0x1 ;  /* 0x000000160f0e7211 */ /* 0x000fe400078108ff */
[----:B------:R-:W-:Y:S02]  /*2590*/  IADD3.X R20, PT, PT, R20, R27, R23, P1, !PT ;  /* 0x0000001b14147210 */ /* 0x000fe40000ffe417 */
[----:B------:R-:W-:Y:S01]  /*25a0*/  ISETP.GE.U32.AND P1, PT, R21, 0xe000, PT ;  /* 0x0000e0001500780c */ /* 0x000fe20003f26070 */
[----:B------:R-:W-:Y:S01]  /*25b0*/  IMAD.X R23, RZ, RZ, R15, P0 ;  /* 0x000000ffff177224 */ /* 0x000fe200000e060f */
[----:B------:R-:W-:Y:S02]  /*25c0*/  LEA.HI R17, P0, R20, R17, RZ, 0x1 ;  /* 0x0000001114117211 */ /* 0x000fe400078108ff */
[----:B------:R-:W-:Y:S02]  /*25d0*/  ISETP.GE.U32.AND.EX P1, PT, R18, RZ, PT, P1 ;  /* 0x000000ff1200720c */ /* 0x000fe40003f26110 */
[--C-:B------:R-:W-:Y:S01]  /*25e0*/  SHF.R.U32.HI R15, RZ, 0x1, R23.reuse ;  /* 0x00000001ff0f7819 */ /* 0x100fe20000011617 */
[----:B------:R-:W-:Y:S01]  /*25f0*/  IMAD.X R20, RZ, RZ, R20, P0 ;  /* 0x000000ffff147224 */ /* 0x000fe200000e0614 */
[----:B------:R-:W-:-:S02]  /*2600*/  SHF.R.U64 R14, R14, 0x1, R23 ;  /* 0x000000010e0e7819 */ /* 0x000fc40000001217 */
[----:B------:R-:W-:Y:S01]  /*2610*/  IADD3 R21, P3, PT, R21, 0x2000, RZ ;  /* 0x0000200015157810 */ /* 0x000fe20007f7e0ff */
[----:B------:R-:W-:Y:S01]  /*2620*/  IMAD R23, R15, 0x6, RZ ;  /* 0x000000060f177824 */ /* 0x000fe200078e02ff */
[--C-:B------:R-:W-:Y:S01]  /*2630*/  SHF.R.U32.HI R16, RZ, 0x1, R20.reuse ;  /* 0x00000001ff107819 */ /* 0x100fe20000011614 */
[----:B------:R-:W-:Y:S01]  /*2640*/  IMAD.WIDE.U32 R14, R14, 0x6, RZ ;  /* 0x000000060e0e7825 */ /* 0x000fe200078e00ff */
[----:B------:R-:W-:-:S03]  /*2650*/  SHF.R.U64 R17, R17, 0x1, R20 ;  /* 0x0000000111117819 */ /* 0x000fc60000001214 */
[----:B------:R-:W-:Y:S02]  /*2660*/  IMAD.IADD R15, R15, 0x1, R23 ;  /* 0x000000010f0f7824 */ /* 0x000fe400078e0217 */
[----:B------:R-:W-:Y:S02]  /*2670*/  IMAD R16, R16, -0x6, RZ ;  /* 0xfffffffa10107824 */ /* 0x000fe400078e02ff */
[----:B------:R-:W-:-:S04]  /*2680*/  IMAD.WIDE.U32 R14, R17, -0x6, R14 ;  /* 0xfffffffa110e7825 */ /* 0x000fc800078e000e */
[----:B------:R-:W-:Y:S01]  /*2690*/  IMAD R23, R17, 0xffff, R16 ;  /* 0x0000ffff11177824 */ /* 0x000fe200078e0210 */
[----:B------:R-:W-:Y:S01]  /*26a0*/  LOP3.LUT R17, R6, 0xfffffffe, R14, 0x78, !PT ;  /* 0xfffffffe06117812 */ /* 0x000fe200078e780e */
[----:B------:R-:W-:Y:S02]  /*26b0*/  IMAD.X R18, RZ, RZ, R18, P3 ;  /* 0x000000ffff127224 */ /* 0x000fe400018e0612 */
[----:B------:R-:W-:Y:S01]  /*26c0*/  IMAD.IADD R15, R15, 0x1, R23 ;  /* 0x000000010f0f7824 */ /* 0x000fe200078e0217 */
[----:B------:R-:W-:-:S04]  /*26d0*/  ISETP.NE.U32.AND P0, PT, R17, R10, PT ;  /* 0x0000000a1100720c */ /* 0x000fc80003f05070 */
[----:B------:R-:W-:-:S04]  /*26e0*/  LOP3.LUT R15, R7, 0xffff, R15, 0x78, !PT ;  /* 0x0000ffff070f7812 */ /* 0x000fc800078e780f */
[----:B------:R-:W-:-:S13]  /*26f0*/  ISETP.NE.AND.EX P0, PT, R15, R11, PT, P0 ;  /* 0x0000000b0f00720c */ /* 0x000fda0003f05300 */
[----:B------:R-:W-:-:S04]  /*2700*/  @!P0 IMAD.WIDE.U32 R14, R2, 0x8, R12 ;  /* 0x00000008020e8825 */ /* 0x000fc800078e000c */
[----:B------:R-:W-:Y:S01]  /*2710*/  @!P0 VIADD R2, R2, 0x1 ;  /* 0x0000000102028836 */ /* 0x000fe20000000000 */
[----:B------:R2:W-:Y:S01]  /*2720*/  @!P0 STG.E.64 desc[UR4][R14.64], R6 ;  /* 0x000000060e008986 */ /* 0x0005e2000c101b04 */
[----:B------:R-:W-:Y:S05]  /*2730*/  @!P1 BRA `(.L_x_12) ;  /* 0xfffffffc00109947 */ /* 0x000fea000383ffff */
.L_x_11:
[----:B------:R-:W-:Y:S05]  /*2740*/  BSYNC.RECONVERGENT B0 ;  /* 0x0000000000007941 */ /* 0x000fea0003800200 */
.L_x_10:
[----:B------:R-:W-:Y:S04]  /*2750*/  BSSY.RECONVERGENT B0, `(.L_x_13) ;  /* 0x0000082000007945 */ /* 0x000fe80003800200 */
[----:B------:R-:W-:Y:S05]  /*2760*/  @!P2 BRA `(.L_x_14) ;  /* 0x000000080000a947 */ /* 0x000fea0003800000 */
[----:B------:R-:W-:Y:S02]  /*2770*/  IMAD R18, R9, 0x1f82000, RZ ;  /* 0x01f8200009127824 */ /* 0x000fe400078e02ff */
[----:B--2---:R-:W-:Y:S02]  /*2780*/  IMAD.MOV.U32 R6, RZ, RZ, 0x73c4cd04 ;  /* 0x73c4cd04ff067424 */ /* 0x004fe400078e00ff */
[----:B------:R-:W-:Y:S01]  /*2790*/  IMAD.MOV.U32 R7, RZ, RZ, 0x2d38 ;  /* 0x00002d38ff077424 */ /* 0x000fe200078e00ff */
[----:B------:R-:W-:Y:S01]  /*27a0*/  LOP3.LUT R18, R18, 0x1fff0000, RZ, 0xc0, !PT ;  /* 0x1fff000012127812 */ /* 0x000fe200078ec0ff */
[----:B-1----:R-:W-:Y:S02]  /*27b0*/  IMAD.MOV.U32 R14, RZ, RZ, -0x6bd21946 ;  /* 0x942de6baff0e7424 */ /* 0x002fe400078e00ff */
[----:B------:R-:W-:Y:S01]  /*27c0*/  IMAD.MOV.U32 R15, RZ, RZ, 0x40 ;  /* 0x00000040ff0f7424 */ /* 0x000fe200078e00ff */
[----:B------:R-:W-:-:S04]  /*27d0*/  LOP3.LUT R18, R18, 0x1eec0000, RZ, 0x3c, !PT ;  /* 0x1eec000012127812 */ /* 0x000fc800078e3cff */
[----:B------:R-:W-:-:S04]  /*27e0*/  IADD3 R18, P0, PT, R3, R18, RZ ;  /* 0x0000001203127210 */ /* 0x000fc80007f1e0ff */
[----:B------:R-:W-:Y:S02]  /*27f0*/  IADD3.X R8, PT, PT, RZ, R0, RZ, P0, !PT ;  /* 0x00000000ff087210 */ /* 0x000fe400007fe4ff */
        /* <DEDUP_REMOVED lines=9> */
[----:B------:R-:W-:Y:S01]  /*2890*/  IMAD R21, R5, 0xfc1, RZ ;  /* 0x00000fc105157824 */ /* 0x000fe200078e02ff */
[----:B------:R-:W-:Y:S01]  /*28a0*/  LEA.HI R19, R19, R19, RZ, 0x1 ;  /* 0x0000001313137211 */ /* 0x000fe200078f08ff */
[----:B------:R-:W-:-:S03]  /*28b0*/  IMAD.IADD R17, R17, 0x1, R23 ;  /* 0x0000000111117824 */ /* 0x000fc600078e0217 */
[----:B------:R-:W-:Y:S02]  /*28c0*/  LOP3.LUT R19, R19, 0x1, RZ, 0xfc, !PT ;  /* 0x0000000113137812 */ /* 0x000fe400078efcff */
[----:B------:R-:W-:Y:S01]  /*28d0*/  SHF.R.U64 R5, R16, 0x10, R17 ;  /* 0x0000001010057819 */ /* 0x000fe20000001211 */
[----:B------:R-:W-:-:S03]  /*28e0*/  IMAD.WIDE.U32 R16, R9, 0xfc1, RZ ;  /* 0x00000fc109107825 */ /* 0x000fc600078e00ff */
[----:B------:R-:W-:Y:S02]  /*28f0*/  LEA.HI R5, R5, R5, RZ, 0x1 ;  /* 0x0000000505057211 */ /* 0x000fe400078f08ff */
[----:B------:R-:W-:Y:S01]  /*2900*/  IADD3 R17, PT, PT, R17, R21, RZ ;  /* 0x0000001511117210 */ /* 0x000fe20007ffe0ff */
[----:B------:R-:W-:Y:S01]  /*2910*/  IMAD.WIDE.U32 R20, R19, 0x7fffd, RZ ;  /* 0x0007fffd13147825 */ /* 0x000fe200078e00ff */
[----:B------:R-:W-:Y:S02]  /*2920*/  LOP3.LUT R5, R5, 0x1, RZ, 0xfc, !PT ;  /* 0x0000000105057812 */ /* 0x000fe400078efcff */
[----:B------:R-:W-:-:S03]  /*2930*/  SHF.R.U64 R17, R16, 0x3, R17 ;  /* 0x0000000310117819 */ /* 0x000fc60000001211 */
        /* <DEDUP_REMOVED lines=17> */
[----:B------:R-:W-:-:S03]  /*2a50*/  IMAD R9, R9, 0xbb20, R16 ;  /* 0x0000bb2009097824 */ /* 0x000fc600078e0210 */
[----:B------:R-:W-:Y:S01]  /*2a60*/  LEA.HI R6, R6, R6, RZ, 0x1 ;  /* 0x0000000606067211 */ /* 0x000fe200078f08ff */
[----:B------:R-:W-:Y:S01]  /*2a70*/  IMAD.IADD R9, R15, 0x1, R9 ;  /* 0x000000010f097824 */ /* 0x000fe200078e0209 */
[----:B------:R-:W-:Y:S02]  /*2a80*/  LOP3.LUT R15, R5, 0xffff0000, R10, 0x78, !PT ;  /* 0xffff0000050f7812 */ /* 0x000fe400078e780a */
[----:B------:R-:W-:Y:S02]  /*2a90*/  LOP3.LUT R6, R6, 0x1, RZ, 0xfc, !PT ;  /* 0x0000000106067812 */ /* 0x000fe400078efcff */
[----:B------:R-:W-:Y:S02]  /*2aa0*/  SHF.R.U64 R9, R14, 0x10, R9 ;  /* 0x000000100e097819 */ /* 0x000fe40000001209 */
[----:B------:R-:W-:Y:S01]  /*2ab0*/  SHF.R.U64 R15, R15, 0x10, R8 ;  /* 0x000000100f0f7819 */ /* 0x000fe20000001208 */
[----:B------:R-:W-:Y:S01]  /*2ac0*/  IMAD.WIDE.U32 R6, R6, -0x3, RZ ;  /* 0xfffffffd06067825 */ /* 0x000fe200078e00ff */
[----:B------:R-:W-:-:S04]  /*2ad0*/  LEA.HI R9, R9, R9, RZ, 0x1 ;  /* 0x0000000909097211 */ /* 0x000fc800078f08ff */
[----:B------:R-:W-:-:S05]  /*2ae0*/  LOP3.LUT R9, R9, 0x1, RZ, 0xfc, !PT ;  /* 0x0000000109097812 */ /* 0x000fca00078efcff */
[----:B------:R-:W-:-:S05]  /*2af0*/  IMAD.WIDE.U32 R6, R9, 0x3, R6 ;  /* 0x0000000309067825 */ /* 0x000fca00078e0006 */
[--C-:B------:R-:W-:Y:S02]  /*2b00*/  SHF.R.U64 R6, R6, 0x10, R7.reuse ;  /* 0x0000001006067819 */ /* 0x100fe40000001207 */
[----:B------:R-:W-:Y:S02]  /*2b10*/  SHF.R.U32.HI R9, RZ, 0x10, R7 ;  /* 0x00000010ff097819 */ /* 0x000fe40000011607 */
[----:B------:R-:W-:-:S04]  /*2b20*/  IADD3 R6, P0, PT, -R6, R15, RZ ;  /* 0x0000000f06067210 */ /* 0x000fc80007f1e1ff */
[----:B------:R-:W-:Y:S01]  /*2b30*/  LEA.HI.X R9, R8, ~R9, RZ, 0x10, P0 ;  /* 0x8000000908097211 */ /* 0x000fe200000f84ff */
[----:B------:R-:W-:-:S04]  /*2b40*/  IMAD.WIDE.U32 R6, R6, 0xfc1, RZ ;  /* 0x00000fc106067825 */ /* 0x000fc800078e00ff */
[----:B------:R-:W-:-:S04]  /*2b50*/  IMAD R9, R9, 0xfc1, RZ ;  /* 0x00000fc109097824 */ /* 0x000fc800078e02ff */
[----:B------:R-:W-:Y:S01]  /*2b60*/  IMAD.IADD R21, R7, 0x1, R9 ;  /* 0x0000000107157824 */ /* 0x000fe200078e0209 */
[----:B------:R-:W-:-:S04]  /*2b70*/  MOV R9, RZ ;  /* 0x000000ff00097202 */ /* 0x000fc80000000f00 */
[----:B------:R-:W-:-:S04]  /*2b80*/  SHF.R.U64 R21, R6, 0x3, R21 ;  /* 0x0000000306157819 */ /* 0x000fc80000001215 */
[----:B------:R-:W-:-:S04]  /*2b90*/  LOP3.LUT R21, R21, 0x1fff, RZ, 0xc0, !PT ;  /* 0x00001fff15157812 */ /* 0x000fc800078ec0ff */
[----:B------:R-:W-:-:S07]  /*2ba0*/  LOP3.LUT R21, R21, 0x5, RZ, 0x3c, !PT ;  /* 0x0000000515157812 */ /* 0x000fce00078e3cff */
.L_x_15:
[----:B---3--:R-:W-:Y:S01]  /*2bb0*/  IADD3 R6, P0, PT, RZ, R5, RZ ;  /* 0x00000005ff067210 */ /* 0x008fe20007f1e0ff */
[----:B------:R-:W-:Y:S02]  /*2bc0*/  IMAD.MOV.U32 R14, RZ, RZ, -0x19460000 ;  /* 0xe6ba0000ff0e7424 */ /* 0x000fe400078e00ff */
[----:B------:R-:W-:Y:S02]  /*2bd0*/  HFMA2 R19, -RZ, RZ, 0.08154296875, 15904 ;  /* 0x2d3873c4ff137431 */ /* 0x000fe400000001ff */
[----:B------:R-:W-:Y:S01]  /*2be0*/  IMAD.MOV.U32 R15, RZ, RZ, 0x40942d ;  /* 0x0040942dff0f7424 */ /* 0x000fe200078e00ff */
[----:B------:R-:W-:Y:S01]  /*2bf0*/  LOP3.LUT R23, R6, 0xdeece66d, RZ, 0x3c, !PT ;  /* 0xdeece66d06177812 */ /* 0x000fe200078e3cff */
[----:B------:R-:W-:Y:S02]  /*2c00*/  IMAD.X R7, R21, 0x1, R8, P0 ;  /* 0x0000000115077824 */ /* 0x000fe400000e0608 */
[----:B------:R-:W-:Y:S02]  /*2c10*/  IMAD.MOV.U32 R16, RZ, RZ, 0xb0000 ;  /* 0x000b0000ff107424 */ /* 0x000fe400078e00ff */
[----:B------:R-:W-:Y:S01]  /*2c20*/  IMAD.MOV.U32 R17, RZ, RZ, 0x0 ;  /* 0x00000000ff117424 */ /* 0x000fe200078e00ff */
[----:B------:R-:W-:Y:S01]  /*2c30*/  LOP3.LUT R20, R7, 0xffff, RZ, 0xc0, !PT ;  /* 0x0000ffff07147812 */ /* 0x000fe200078ec0ff */
[----:B------:R-:W-:-:S03]  /*2c40*/  IMAD.HI.U32 R14, R23, 0xa690000, R14 ;  /* 0x0a690000170e7827 */ /* 0x000fc600078e000e */
[----:B------:R-:W-:Y:S01]  /*2c50*/  LOP3.LUT R20, R20, 0x5, RZ, 0x3c, !PT ;  /* 0x0000000514147812 */ /* 0x000fe200078e3cff */
[----:B------:R-:W-:Y:S02]  /*2c60*/  IMAD.MOV.U32 R18, RZ, RZ, -0x32fc0000 ;  /* 0xcd040000ff127424 */ /* 0x000fe400078e00ff */
[----:B------:R-:W-:-:S04]  /*2c70*/  IMAD.HI.U32 R16, R23, -0x19930000, R16 ;  /* 0xe66d000017107827 */ /* 0x000fc800078e0010 */
[C---:B------:R-:W-:Y:S02]  /*2c80*/  IMAD R22, R20.reuse, 0xa690000, RZ ;  /* 0x0a69000014167824 */ /* 0x040fe400078e02ff */
[C---:B0-----:R-:W-:Y:S02]  /*2c90*/  IMAD R24, R20.reuse, 0x5f110000, RZ ;  /* 0x5f11000014187824 */ /* 0x041fe400078e02ff */
[C---:B------:R-:W-:Y:S02]  /*2ca0*/  IMAD R15, R23.reuse, -0x44df4ba0, R22 ;  /* 0xbb20b460170f7824 */ /* 0x040fe400078e0216 */
[----:B------:R-:W-:Y:S02]  /*2cb0*/  IMAD R22, R20, -0x19930000, RZ ;  /* 0xe66d000014167824 */ /* 0x000fe400078e02ff */
[----:B------:R-:W-:Y:S02]  /*2cc0*/  IMAD.IADD R17, R14, 0x1, R15 ;  /* 0x000000010e117824 */ /* 0x000fe400078e020f */
[----:B------:R-:W-:-:S03]  /*2cd0*/  IMAD.HI.U32 R18, R23, 0x5f110000, R18 ;  /* 0x5f11000017127827 */ /* 0x000fc600078e0012 */
[----:B------:R-:W-:Y:S01]  /*2ce0*/  SHF.R.S32.HI R19, RZ, 0x1f, R17 ;  /* 0x0000001fff137819 */ /* 0x000fe20000011411 */
[C---:B------:R-:W-:Y:S01]  /*2cf0*/  IMAD R25, R23.reuse, 0x32eb772c, R24 ;  /* 0x32eb772c17197824 */ /* 0x040fe200078e0218 */
[----:B------:R-:W-:Y:S01]  /*2d00*/  IADD3 R17, P0, PT, RZ, R17, RZ ;  /* 0x00000011ff117210 */ /* 0x000fe20007f1e0ff */
[----:B------:R-:W-:Y:S02]  /*2d10*/  IMAD R22, R23, 0x5deec, R22 ;  /* 0x0005deec17167824 */ /* 0x000fe400078e0216 */
[----:B------:R-:W-:Y:S02]  /*2d20*/  IMAD.MOV.U32 R14, RZ, RZ, 0x593d0000 ;  /* 0x593d0000ff0e7424 */ /* 0x000fe400078e00ff */
[----:B------:R-:W-:Y:S01]  /*2d30*/  IMAD.MOV.U32 R15, RZ, RZ, 0xaa8544e ;  /* 0x0aa8544eff0f7424 */ /* 0x000fe200078e00ff */
[----:B------:R-:W-:Y:S01]  /*2d40*/  IADD3.X R16, PT, PT, R19, R16, R22, P0, !PT ;  /* 0x0000001013107210 */ /* 0x000fe200007fe416 */
[----:B------:R-:W-:Y:S02]  /*2d50*/  IMAD R24, R20, -0x3b4b0000, RZ ;  /* 0xc4b5000014187824 */ /* 0x000fe400078e02ff */
[----:B------:R-:W-:-:S02]  /*2d60*/  IMAD.IADD R18, R18, 0x1, R25 ;  /* 0x0000000112127824 */ /* 0x000fc400078e0219 */
[----:B------:R-:W-:-:S03]  /*2d70*/  IMAD.HI.U32 R20, R23, -0x3b4b0000, R14 ;  /* 0xc4b5000017147827 */ /* 0x000fc600078e000e */
[----:B------:R-:W-:Y:S01]  /*2d80*/  SHF.R.S32.HI R15, RZ, 0x1f, R18 ;  /* 0x0000001fff0f7819 */ /* 0x000fe20000011412 */
[----:B------:R-:W-:Y:S01]  /*2d90*/  IMAD R24, R23, -0x2b6742f6, R24 ;  /* 0xd498bd0a17187824 */ /* 0x000fe200078e0218 */
[----:B------:R-:W-:Y:S02]  /*2da0*/  IADD3 R14, P1, PT, RZ, R18, RZ ;  /* 0x00000012ff0e7210 */ /* 0x000fe40007f3e0ff */
[----:B------:R-:W-:Y:S02]  /*2db0*/  LEA.HI R18, P0, R16, R17, RZ, 0x1 ;  /* 0x0000001110127211 */ /* 0x000fe400078108ff */
[----:B------:R-:W-:Y:S02]  /*2dc0*/  IADD3.X R15, PT, PT, R15, R20, R24, P1, !PT ;  /* 0x000000140f0f7210 */ /* 0x000fe40000ffe418 */
[----:B------:R-:W-:Y:S01]  /*2dd0*/  ISETP.GE.U32.AND P1, PT, R21, 0xe000, PT ;  /* 0x0000e0001500780c */ /* 0x000fe20003f26070 */
[----:B------:R-:W-:Y:S01]  /*2de0*/  IMAD.X R19, RZ, RZ, R16, P0 ;  /* 0x000000ffff137224 */ /* 0x000fe200000e0610 */
[----:B------:R-:W-:-:S02]  /*2df0*/  LEA.HI R17, P0, R15, R14, RZ, 0x1 ;  /* 0x0000000e0f117211 */ /* 0x000fc400078108ff */
[----:B------:R-:W-:Y:S02]  /*2e00*/  ISETP.GE.U32.AND.EX P1, PT, R9, RZ, PT, P1 ;  /* 0x000000ff0900720c */ /* 0x000fe40003f26110 */
[--C-:B------:R-:W-:Y:S02]  /*2e10*/  SHF.R.U32.HI R16, RZ, 0x1, R19.reuse ;  /* 0x00000001ff107819 */ /* 0x100fe40000011613 */
[----:B------:R-:W-:Y:S01]  /*2e20*/  SHF.R.U64 R14, R18, 0x1, R19 ;  /* 0x00000001120e7819 */ /* 0x000fe20000001213 */
[----:B------:R-:W-:Y:S01]  /*2e30*/  IMAD.X R18, RZ, RZ, R15, P0 ;  /* 0x000000ffff127224 */ /* 0x000fe200000e060f */
[----:B------:R-:W-:Y:S01]  /*2e40*/  IADD3 R21, P2, PT, R21, 0x2000, RZ ;  /* 0x0000200015157810 */ /* 0x000fe20007f5e0ff */
[----:B------:R-:W-:Y:S02]  /*2e50*/  IMAD R19, R16, 0x6, RZ ;  /* 0x0000000610137824 */ /* 0x000fe400078e02ff */
[----:B------:R-:W-:Y:S01]  /*2e60*/  IMAD.WIDE.U32 R14, R14, 0x6, RZ ;  /* 0x000000060e0e7825 */ /* 0x000fe200078e00ff */
[----:B------:R-:W-:-:S02]  /*2e70*/  SHF.R.U32.HI R16, RZ, 0x1, R18 ;  /* 0x00000001ff107819 */ /* 0x000fc40000011612 */
[----:B------:R-:W-:Y:S01]  /*2e80*/  SHF.R.U64 R17, R17, 0x1, R18 ;  /* 0x0000000111117819 */ /* 0x000fe20000001212 */
[----:B------:R-:W-:Y:S01]  /*2e90*/  IMAD.X R9, RZ, RZ, R9, P2 ;  /* 0x000000ffff097224 */ /* 0x000fe200010e0609 */
[----:B------:R-:W-:Y:S01]  /*2ea0*/  IADD3 R15, PT, PT, R15, R19, RZ ;  /* 0x000000130f0f7210 */ /* 0x000fe20007ffe0ff */
[----:B------:R-:W-:Y:S02]  /*2eb0*/  IMAD R16, R16, -0x6, RZ ;  /* 0xfffffffa10107824 */ /* 0x000fe400078e02ff */
[----:B------:R-:W-:-:S04]  /*2ec0*/  IMAD.WIDE.U32 R14, R17, -0x6, R14 ;  /* 0xfffffffa110e7825 */ /* 0x000fc800078e000e */
[----:B------:R-:W-:Y:S01]  /*2ed0*/  IMAD R19, R17, 0xffff, R16 ;  /* 0x0000ffff11137824 */ /* 0x000fe200078e0210 */
[----:B------:R-:W-:-:S03]  /*2ee0*/  LOP3.LUT R17, R6, 0xfffffffe, R14, 0x78, !PT ;  /* 0xfffffffe06117812 */ /* 0x000fc600078e780e */
        /* <DEDUP_REMOVED lines=8> */
.L_x_14:
[----:B------:R-:W-:Y:S05]  /*2f70*/  BSYNC.RECONVERGENT B0 ;  /* 0x0000000000007941 */ /* 0x000fea0003800200 */
.L_x_13:
[C---:B------:R-:W-:Y:S02]  /*2f80*/  ISETP.GE.U32.AND P0, PT, R3.reuse, 0xfffe, PT ;  /* 0x0000fffe0300780c */ /* 0x040fe40003f06070 */
[----:B------:R-:W-:Y:S02]  /*2f90*/  IADD3 R3, P1, PT, R3, 0x2, RZ ;  /* 0x0000000203037810 */ /* 0x000fe40007f3e0ff */
[----:B------:R-:W-:-:S03]  /*2fa0*/  ISETP.GE.U32.AND.EX P0, PT, R0, RZ, PT, P0 ;  /* 0x000000ff0000720c */ /* 0x000fc60003f06100 */
[----:B------:R-:W-:-:S10]  /*2fb0*/  IMAD.X R0, RZ, RZ, R0, P1 ;  /* 0x000000ffff007224 */ /* 0x000fd400008e0600 */
[----:B------:R-:W-:Y:S05]  /*2fc0*/  @!P0 BRA `(.L_x_16) ;  /* 0xffffffd000608947 */ /* 0x000fea000383ffff */
[----:B------:R-:W-:Y:S05]  /*2fd0*/  EXIT ;  /* 0x000000000000794d */ /* 0x000fea0003800000 */
.L_x_17:
        /* <DEDUP_REMOVED lines=10> */
.L_x_19:


//--------------------- .nv.shared.reserved.0     --------------------------
	.section	.nv.shared.reserved.0,"aw",@nobits
	.weak		__nv_reservedSMEM_offset_0_alias
	.size		__nv_reservedSMEM_offset_0_alias, 0, 64
	.other		__nv_reservedSMEM_offset_0_alias,@"STO_CUDA_RESERVED_SHARED STV_DEFAULT"
__nv_reservedSMEM_offset_0_alias:
	.zero		0
	.zero		64


//--------------------- .nv.global                --------------------------
	.section	.nv.global,"aw",@nobits
.nv.global:
	.type		_ZN34_INTERNAL_b40a8534_4_k_cu_e26c7c046thrust24THRUST_300001_SM_1000_NS3seqE,@object
	.size		_ZN34_INTERNAL_b40a8534_4_k_cu_e26c7c046thrust24THRUST_300001_SM_1000_NS3seqE,(_ZN34_INTERNAL_b40a8534_4_k_cu_e26c7c044cuda3std3__48in_placeE - _ZN34_INTERNAL_b40a8534_4_k_cu_e26c7c046thrust24THRUST_300001_SM_1000_NS3seqE)
_ZN34_INTERNAL_b40a8534_4_k_cu_e26c7c046thrust24THRUST_300001_SM_1000_NS3seqE:
	.zero		1
	.type		_ZN34_INTERNAL_b40a8534_4_k_cu_e26c7c044cuda3std3__48in_placeE,@object
	.size		_ZN34_INTERNAL_b40a8534_4_k_cu_e26c7c044cuda3std3__48in_placeE,(_ZN34_INTERNAL_b40a8534_4_k_cu_e26c7c044cuda3std6ranges3__45__cpo4sizeE - _ZN34_INTERNAL_b40a8534_4_k_cu_e26c7c044cuda3std3__48in_placeE)
_ZN34_INTERNAL_b40a8534_4_k_cu_e26c7c044cuda3std3__48in_placeE:
	.zero		1
	.type		_ZN34_INTERNAL_b40a8534_4_k_cu_e26c7c044cuda3std6ranges3__45__cpo4sizeE,@object
	.size		_ZN34_INTERNAL_b40a8534_4_k_cu_e26c7c044cuda3std6ranges3__45__cpo4sizeE,(_ZN34_INTERNAL_b40a8534_4_k_cu_e26c7c046thrust24THRUST_300001_SM_1000_NS12placeholders2_3E - _ZN34_INTERNAL_b40a8534_4_k_cu_e26c7c044cuda3std6ranges3__45__cpo4sizeE)
_ZN34_INTERNAL_b40a8534_4_k_cu_e26c7c044cuda3std6ranges3__45__cpo4sizeE:
	.zero		1
	.type		_ZN34_INTERNAL_b40a8534_4_k_cu_e26c7c046thrust24THRUST_300001_SM_1000_NS12placeholders2_3E,@object
	.size		_ZN34_INTERNAL_b40a8534_4_k_cu_e26c7c046thrust24THRUST_300001_SM_1000_NS12placeholders2_3E,(_ZN34_INTERNAL_b40a8534_4_k_cu_e26c7c044cuda3std3__45__cpo6cbeginE - _ZN34_INTERNAL_b40a8534_4_k_cu_e26c7c046thrust24THRUST_300001_SM_1000_NS12placeholders2_3E)
_ZN34_INTERNAL_b40a8534_4_k_cu_e26c7c046thrust24THRUST_300001_SM_1000_NS12placeholders2_3E:
	.zero		1
	.type		_ZN34_INTERNAL_b40a8534_4_k_cu_e26c7c044cuda3std3__45__cpo6cbeginE,@object
	.size		_ZN34_INTERNAL_b40a8534_4_k_cu_e26c7c044cuda3std3__45__cpo6cbeginE,(_ZN34_INTERNAL_b40a8534_4_k_cu_e26c7c044cuda3std6ranges3__45__cpo6cbeginE - _ZN34_INTERNAL_b40a8534_4_k_cu_e26c7c044cuda3std3__45__cpo6cbeginE)
_ZN34_INTERNAL_b40a8534_4_k_cu_e26c7c044cuda3std3__45__cpo6cbeginE:
	.zero		1
	.type		_ZN34_INTERNAL_b40a8534_4_k_cu_e26c7c044cuda3std6ranges3__45__cpo6cbeginE,@object
	.size		_ZN34_INTERNAL_b40a8534_4_k_cu_e26c7c044cuda3std6ranges3__45__cpo6cbeginE,(_ZN34_INTERNAL_b40a8534_4_k_cu_e26c7c046thrust24THRUST_300001_SM_1000_NS12placeholders2_7E - _ZN34_INTERNAL_b40a8534_4_k_cu_e26c7c044cuda3std6ranges3__45__cpo6cbeginE)
_ZN34_INTERNAL_b40a8534_4_k_cu_e26c7c044cuda3std6ranges3__45__cpo6cbeginE:
	.zero		1
	.type		_ZN34_INTERNAL_b40a8534_4_k_cu_e26c7c046thrust24THRUST_300001_SM_1000_NS12placeholders2_7E,@object
	.size		_ZN34_INTERNAL_b40a8534_4_k_cu_e26c7c046thrust24THRUST_300001_SM_1000_NS12placeholders2_7E,(_ZN34_INTERNAL_b40a8534_4_k_cu_e26c7c044cuda3std3__45__cpo7crbeginE - _ZN34_INTERNAL_b40a8534_4_k_cu_e26c7c046thrust24THRUST_300001_SM_1000_NS12placeholders2_7E)
_ZN34_INTERNAL_b40a8534_4_k_cu_e26c7c046thrust24THRUST_300001_SM_1000_NS12placeholders2_7E:
	.zero		1
	.type		_ZN34_INTERNAL_b40a8534_4_k_cu_e26c7c044cuda3std3__45__cpo7crbeginE,@object
	.size		_ZN34_INTERNAL_b40a8534_4_k_cu_e26c7c044cuda3std3__45__cpo7crbeginE,(_ZN34_INTERNAL_b40a8534_4_k_cu_e26c7c044cuda3std6ranges3__45__cpo4nextE - _ZN34_INTERNAL_b40a8534_4_k_cu_e26c7c044cuda3std3__45__cpo7crbeginE)
_ZN34_INTERNAL_b40a8534_4_k_cu_e26c7c044cuda3std3__45__cpo7crbeginE:
	.zero		1
	.type		_ZN34_INTERNAL_b40a8534_4_k_cu_e26c7c044cuda3std6ranges3__45__cpo4nextE,@object
	.size		_ZN34_INTERNAL_b40a8534_4_k_cu_e26c7c044cuda3std6ranges3__45__cpo4nextE,(_ZN34_INTERNAL_b40a8534_4_k_cu_e26c7c044cuda3std6ranges3__45__cpo4swapE - _ZN34_INTERNAL_b40a8534_4_k_cu_e26c7c044cuda3std6ranges3__45__cpo4nextE)
_ZN34_INTERNAL_b40a8534_4_k_cu_e26c7c044cuda3std6ranges3__45__cpo4nextE:
	.zero		1
	.type		_ZN34_INTERNAL_b40a8534_4_k_cu_e26c7c044cuda3std6ranges3__45__cpo4swapE,@object
	.size		_ZN34_INTERNAL_b40a8534_4_k_cu_e26c7c044cuda3std6ranges3__45__cpo4swapE,(_ZN34_INTERNAL_b40a8534_4_k_cu_e26c7c046thrust24THRUST_300001_SM_1000_NS8cuda_cub10par_nosyncE - _ZN34_INTERNAL_b40a8534_4_k_cu_e26c7c044cuda3std6ranges3__45__cpo4swapE)
_ZN34_INTERNAL_b40a8534_4_k_cu_e26c7c044cuda3std6ranges3__45__cpo4swapE:
	.zero		1
	.type		_ZN34_INTERNAL_b40a8534_4_k_cu_e26c7c046thrust24THRUST_300001_SM_1000_NS8cuda_cub10par_nosyncE,@object
	.size		_ZN34_INTERNAL_b40a8534_4_k_cu_e26c7c046thrust24THRUST_300001_SM_1000_NS8cuda_cub10par_nosyncE,(_ZN34_INTERNAL_b40a8534_4_k_cu_e26c7c046thrust24THRUST_300001_SM_1000_NS12placeholders2_9E - _ZN34_INTERNAL_b40a8534_4_k_cu_e26c7c046thrust24THRUST_300001_SM_1000_NS8cuda_cub10par_nosyncE)
_ZN34_INTERNAL_b40a8534_4_k_cu_e26c7c046thrust24THRUST_300001_SM_1000_NS8cuda_cub10par_nosyncE:
	.zero		1
	.type		_ZN34_INTERNAL_b40a8534_4_k_cu_e26c7c046thrust24THRUST_300001_SM_1000_NS12placeholders2_9E,@object
	.size		_ZN34_INTERNAL_b40a8534_4_k_cu_e26c7c046thrust24THRUST_300001_SM_1000_NS12placeholders2_9E,(_ZN34_INTERNAL_b40a8534_4_k_cu_e26c7c044cuda3std3__436_GLOBAL__N__b40a8534_4_k_cu_e26c7c046ignoreE - _ZN34_INTERNAL_b40a8534_4_k_cu_e26c7c046thrust24THRUST_300001_SM_1000_NS12placeholders2_9E)
_ZN34_INTERNAL_b40a8534_4_k_cu_e26c7c046thrust24THRUST_300001_SM_1000_NS12placeholders2_9E:
	.zero		1
	.type		_ZN34_INTERNAL_b40a8534_4_k_cu_e26c7c044cuda3std3__436_GLOBAL__N__b40a8534_4_k_cu_e26c7c046ignoreE,@object
	.size		_ZN34_INTERNAL_b40a8534_4_k_cu_e26c7c044cuda3std3__436_GLOBAL__N__b40a8534_4_k_cu_e26c7c046ignoreE,(_ZN34_INTERNAL_b40a8534_4_k_cu_e26c7c044cuda3std6ranges3__45__cpo4dataE - _ZN34_INTERNAL_b40a8534_4_k_cu_e26c7c044cuda3std3__436_GLOBAL__N__b40a8534_4_k_cu_e26c7c046ignoreE)
_ZN34_INTERNAL_b40a8534_4_k_cu_e26c7c044cuda3std3__436_GLOBAL__N__b40a8534_4_k_cu_e26c7c046ignoreE:
	.zero		1
	.type		_ZN34_INTERNAL_b40a8534_4_k_cu_e26c7c044cuda3std6ranges3__45__cpo4dataE,@object
	.size		_ZN34_INTERNAL_b40a8534_4_k_cu_e26c7c044cuda3std6ranges3__45__cpo4dataE,(_ZN34_INTERNAL_b40a8534_4_k_cu_e26c7c046thrust24THRUST_300001_SM_1000_NS12placeholders2_1E - _ZN34_INTERNAL_b40a8534_4_k_cu_e26c7c044cuda3std6ranges3__45__cpo4dataE)
_ZN34_INTERNAL_b40a8534_4_k_cu_e26c7c044cuda3std6ranges3__45__cpo4dataE:
	.zero		1
	.type		_ZN34_INTERNAL_b40a8534_4_k_cu_e26c7c046thrust24THRUST_300001_SM_1000_NS12placeholders2_1E,@object
	.size		_ZN34_INTERNAL_b40a8534_4_k_cu_e26c7c046thrust24THRUST_300001_SM_1000_NS12placeholders2_1E,(_ZN34_INTERNAL_b40a8534_4_k_cu_e26c7c044cuda3std3__45__cpo5beginE - _ZN34_INTERNAL_b40a8534_4_k_cu_e26c7c046thrust24THRUST_300001_SM_1000_NS12placeholders2_1E)
_ZN34_INTERNAL_b40a8534_4_k_cu_e26c7c046thrust24THRUST_300001_SM_1000_NS12placeholders2_1E:
	.zero		1
	.type		_ZN34_INTERNAL_b40a8534_4_k_cu_e26c7c044cuda3std3__45__cpo5beginE,@object
	.size		_ZN34_INTERNAL_b40a8534_4_k_cu_e26c7c044cuda3std3__45__cpo5beginE,(_ZN34_INTERNAL_b40a8534_4_k_cu_e26c7c044cuda3std6ranges3__45__cpo5beginE - _ZN34_INTERNAL_b40a8534_4_k_cu_e26c7c044cuda3std3__45__cpo5beginE)
_ZN34_INTERNAL_b40a8534_4_k_cu_e26c7c044cuda3std3__45__cpo5beginE:
	.zero		1
	.type		_ZN34_INTERNAL_b40a8534_4_k_cu_e26c7c044cuda3std6ranges3__45__cpo5beginE,@object
	.size		_ZN34_INTERNAL_b40a8534_4_k_cu_e26c7c044cuda3std6ranges3__45__cpo5beginE,(_ZN34_INTERNAL_b40a8534_4_k_cu_e26c7c046thrust24THRUST_300001_SM_1000_NS12placeholders2_5E - _ZN34_INTERNAL_b40a8534_4_k_cu_e26c7c044cuda3std6ranges3__45__cpo5beginE)
_ZN34_INTERNAL_b40a8534_4_k_cu_e26c7c044cuda3std6ranges3__45__cpo5beginE:
	.zero		1
	.type		_ZN34_INTERNAL_b40a8534_4_k_cu_e26c7c046thrust24THRUST_300001_SM_1000_NS12placeholders2_5E,@object
	.size		_ZN34_INTERNAL_b40a8534_4_k_cu_e26c7c046thrust24THRUST_300001_SM_1000_NS12placeholders2_5E,(_ZN34_INTERNAL_b40a8534_4_k_cu_e26c7c044cuda3std3__45__cpo6rbeginE - _ZN34_INTERNAL_b40a8534_4_k_cu_e26c7c046thrust24THRUST_300001_SM_1000_NS12placeholders2_5E)
_ZN34_INTERNAL_b40a8534_4_k_cu_e26c7c046thrust24THRUST_300001_SM_1000_NS12placeholders2_5E:
	.zero		1
	.type		_ZN34_INTERNAL_b40a8534_4_k_cu_e26c7c044cuda3std3__45__cpo6rbeginE,@object
	.size		_ZN34_INTERNAL_b40a8534_4_k_cu_e26c7c044cuda3std3__45__cpo6rbeginE,(_ZN34_INTERNAL_b40a8534_4_k_cu_e26c7c044cuda3std6ranges3__45__cpo7advanceE - _ZN34_INTERNAL_b40a8534_4_k_cu_e26c7c044cuda3std3__45__cpo6rbeginE)
_ZN34_INTERNAL_b40a8534_4_k_cu_e26c7c044cuda3std3__45__cpo6rbeginE:
	.zero		1
	.type		_ZN34_INTERNAL_b40a8534_4_k_cu_e26c7c044cuda3std6ranges3__45__cpo7advanceE,@object
	.size		_ZN34_INTERNAL_b40a8534_4_k_cu_e26c7c044cuda3std6ranges3__45__cpo7advanceE,(_ZN34_INTERNAL_b40a8534_4_k_cu_e26c7c044cuda3std3__47nulloptE - _ZN34_INTERNAL_b40a8534_4_k_cu_e26c7c044cuda3std6ranges3__45__cpo7advanceE)
_ZN34_INTERNAL_b40a8534_4_k_cu_e26c7c044cuda3std6ranges3__45__cpo7advanceE:
	.zero		1
	.type		_ZN34_INTERNAL_b40a8534_4_k_cu_e26c7c044cuda3std3__47nulloptE,@object
	.size		_ZN34_INTERNAL_b40a8534_4_k_cu_e26c7c044cuda3std3__47nulloptE,(_ZN34_INTERNAL_b40a8534_4_k_cu_e26c7c044cuda3std6ranges3__45__cpo8distanceE - _ZN34_INTERNAL_b40a8534_4_k_cu_e26c7c044cuda3std3__47nulloptE)
_ZN34_INTERNAL_b40a8534_4_k_cu_e26c7c044cuda3std3__47nulloptE:
	.zero		1
	.type		_ZN34_INTERNAL_b40a8534_4_k_cu_e26c7c044cuda3std6ranges3__45__cpo8distanceE,@object
	.size		_ZN34_INTERNAL_b40a8534_4_k_cu_e26c7c044cuda3std6ranges3__45__cpo8distanceE,(_ZN34_INTERNAL_b40a8534_4_k_cu_e26c7c046thrust24THRUST_300001_SM_1000_NS12placeholders3_10E - _ZN34_INTERNAL_b40a8534_4_k_cu_e26c7c044cuda3std6ranges3__45__cpo8distanceE)
_ZN34_INTERNAL_b40a8534_4_k_cu_e26c7c044cuda3std6ranges3__45__cpo8distanceE:
	.zero		1
	.type		_ZN34_INTERNAL_b40a8534_4_k_cu_e26c7c046thrust24THRUST_300001_SM_1000_NS12placeholders3_10E,@object
	.size		_ZN34_INTERNAL_b40a8534_4_k_cu_e26c7c046thrust24THRUST_300001_SM_1000_NS12placeholders3_10E,(_ZN34_INTERNAL_b40a8534_4_k_cu_e26c7c044cuda3std3__419piecewise_constructE - _ZN34_INTERNAL_b40a8534_4_k_cu_e26c7c046thrust24THRUST_300001_SM_1000_NS12placeholders3_10E)
_ZN34_INTERNAL_b40a8534_4_k_cu_e26c7c046thrust24THRUST_300001_SM_1000_NS12placeholders3_10E:
	.zero		1
	.type		_ZN34_INTERNAL_b40a8534_4_k_cu_e26c7c044cuda3std3__419piecewise_constructE,@object
	.size		_ZN34_INTERNAL_b40a8534_4_k_cu_e26c7c044cuda3std3__419piecewise_constructE,(_ZN34_INTERNAL_b40a8534_4_k_cu_e26c7c044cuda3std6ranges3__45__cpo5cdataE - _ZN34_INTERNAL_b40a8534_4_k_cu_e26c7c044cuda3std3__419piecewise_constructE)
_ZN34_INTERNAL_b40a8534_4_k_cu_e26c7c044cuda3std3__419piecewise_constructE:
	.zero		1
	.type		_ZN34_INTERNAL_b40a8534_4_k_cu_e26c7c044cuda3std6ranges3__45__cpo5cdataE,@object
	.size		_ZN34_INTERNAL_b40a8534_4_k_cu_e26c7c044cuda3std6ranges3__45__cpo5cdataE,(_ZN34_INTERNAL_b40a8534_4_k_cu_e26c7c046thrust24THRUST_300001_SM_1000_NS12placeholders2_2E - _ZN34_INTERNAL_b40a8534_4_k_cu_e26c7c044cuda3std6ranges3__45__cpo5cdataE)
_ZN34_INTERNAL_b40a8534_4_k_cu_e26c7c044cuda3std6ranges3__45__cpo5cdataE:
	.zero		1
	.type		_ZN34_INTERNAL_b40a8534_4_k_cu_e26c7c046thrust24THRUST_300001_SM_1000_NS12placeholders2_2E,@object
	.size		_ZN34_INTERNAL_b40a8534_4_k_cu_e26c7c046thrust24THRUST_300001_SM_1000_NS12placeholders2_2E,(_ZN34_INTERNAL_b40a8534_4_k_cu_e26c7c044cuda3std3__45__cpo3endE - _ZN34_INTERNAL_b40a8534_4_k_cu_e26c7c046thrust24THRUST_300001_SM_1000_NS12placeholders2_2E)
_ZN34_INTERNAL_b40a8534_4_k_cu_e26c7c046thrust24THRUST_300001_SM_1000_NS12placeholders2_2E:
	.zero		1
	.type		_ZN34_INTERNAL_b40a8534_4_k_cu_e26c7c044cuda3std3__45__cpo3endE,@object
	.size		_ZN34_INTERNAL_b40a8534_4_k_cu_e26c7c044cuda3std3__45__cpo3endE,(_ZN34_INTERNAL_b40a8534_4_k_cu_e26c7c044cuda3std6ranges3__45__cpo3endE - _ZN34_INTERNAL_b40a8534_4_k_cu_e26c7c044cuda3std3__45__cpo3endE)
_ZN34_INTERNAL_b40a8534_4_k_cu_e26c7c044cuda3std3__45__cpo3endE:
	.zero		1
	.type		_ZN34_INTERNAL_b40a8534_4_k_cu_e26c7c044cuda3std6ranges3__45__cpo3endE,@object
	.size		_ZN34_INTERNAL_b40a8534_4_k_cu_e26c7c044cuda3std6ranges3__45__cpo3endE,(_ZN34_INTERNAL_b40a8534_4_k_cu_e26c7c046thrust24THRUST_300001_SM_1000_NS12placeholders2_6E - _ZN34_INTERNAL_b40a8534_4_k_cu_e26c7c044cuda3std6ranges3__45__cpo3endE)
_ZN34_INTERNAL_b40a8534_4_k_cu_e26c7c044cuda3std6ranges3__45__cpo3endE:
	.zero		1
	.type		_ZN34_INTERNAL_b40a8534_4_k_cu_e26c7c046thrust24THRUST_300001_SM_1000_NS12placeholders2_6E,@object
	.size		_ZN34_INTERNAL_b40a8534_4_k_cu_e26c7c046thrust24THRUST_300001_SM_1000_NS12placeholders2_6E,(_ZN34_INTERNAL_b40a8534_4_k_cu_e26c7c044cuda3std3__45__cpo4rendE - _ZN34_INTERNAL_b40a8534_4_k_cu_e26c7c046thrust24THRUST_300001_SM_1000_NS12placeholders2_6E)
_ZN34_INTERNAL_b40a8534_4_k_cu_e26c7c046thrust24THRUST_300001_SM_1000_NS12placeholders2_6E:
	.zero		1
	.type		_ZN34_INTERNAL_b40a8534_4_k_cu_e26c7c044cuda3std3__45__cpo4rendE,@object
	.size		_ZN34_INTERNAL_b40a8534_4_k_cu_e26c7c044cuda3std3__45__cpo4rendE,(_ZN34_INTERNAL_b40a8534_4_k_cu_e26c7c044cuda3std6ranges3__45__cpo9iter_swapE - _ZN34_INTERNAL_b40a8534_4_k_cu_e26c7c044cuda3std3__45__cpo4rendE)
_ZN34_INTERNAL_b40a8534_4_k_cu_e26c7c044cuda3std3__45__cpo4rendE:
	.zero		1
	.type		_ZN34_INTERNAL_b40a8534_4_k_cu_e26c7c044cuda3std6ranges3__45__cpo9iter_swapE,@object
	.size		_ZN34_INTERNAL_b40a8534_4_k_cu_e26c7c044cuda3std6ranges3__45__cpo9iter_swapE,(_ZN34_INTERNAL_b40a8534_4_k_cu_e26c7c044cuda3std3__48unexpectE - _ZN34_INTERNAL_b40a8534_4_k_cu_e26c7c044cuda3std6ranges3__45__cpo9iter_swapE)
_ZN34_INTERNAL_b40a8534_4_k_cu_e26c7c044cuda3std6ranges3__45__cpo9iter_swapE:
	.zero		1
	.type		_ZN34_INTERNAL_b40a8534_4_k_cu_e26c7c044cuda3std3__48unexpectE,@object
	.size		_ZN34_INTERNAL_b40a8534_4_k_cu_e26c7c044cuda3std3__48unexpectE,(_ZN34_INTERNAL_b40a8534_4_k_cu_e26c7c046thrust24THRUST_300001_SM_1000_NS8cuda_cub3parE - _ZN34_INTERNAL_b40a8534_4_k_cu_e26c7c044cuda3std3__48unexpectE)
_ZN34_INTERNAL_b40a8534_4_k_cu_e26c7c044cuda3std3__48unexpectE:
	.zero		1
	.type		_ZN34_INTERNAL_b40a8534_4_k_cu_e26c7c046thrust24THRUST_300001_SM_1000_NS8cuda_cub3parE,@object
	.size		_ZN34_INTERNAL_b40a8534_4_k_cu_e26c7c046thrust24THRUST_300001_SM_1000_NS8cuda_cub3parE,(_ZN34_INTERNAL_b40a8534_4_k_cu_e26c7c046thrust24THRUST_300001_SM_1000_NS12placeholders2_4E - _ZN34_INTERNAL_b40a8534_4_k_cu_e26c7c046thrust24THRUST_300001_SM_1000_NS8cuda_cub3parE)
_ZN34_INTERNAL_b40a8534_4_k_cu_e26c7c046thrust24THRUST_300001_SM_1000_NS8cuda_cub3parE:
	.zero		1
	.type		_ZN34_INTERNAL_b40a8534_4_k_cu_e26c7c046thrust24THRUST_300001_SM_1000_NS12placeholders2_4E,@object
	.size		_ZN34_INTERNAL_b40a8534_4_k_cu_e26c7c046thrust24THRUST_300001_SM_1000_NS12placeholders2_4E,(_ZN34_INTERNAL_b40a8534_4_k_cu_e26c7c044cuda3std3__45__cpo4cendE - _ZN34_INTERNAL_b40a8534_4_k_cu_e26c7c046thrust24THRUST_300001_SM_1000_NS12placeholders2_4E)
_ZN34_INTERNAL_b40a8534_4_k_cu_e26c7c046thrust24THRUST_300001_SM_1000_NS12placeholders2_4E:
	.zero		1
	.type		_ZN34_INTERNAL_b40a8534_4_k_cu_e26c7c044cuda3std3__45__cpo4cendE,@object
	.size		_ZN34_INTERNAL_b40a8534_4_k_cu_e26c7c044cuda3std3__45__cpo4cendE,(_ZN34_INTERNAL_b40a8534_4_k_cu_e26c7c044cuda3std6ranges3__45__cpo4cendE - _ZN34_INTERNAL_b40a8534_4_k_cu_e26c7c044cuda3std3__45__cpo4cendE)
_ZN34_INTERNAL_b40a8534_4_k_cu_e26c7c044cuda3std3__45__cpo4cendE:
	.zero		1
	.type		_ZN34_INTERNAL_b40a8534_4_k_cu_e26c7c044cuda3std6ranges3__45__cpo4cendE,@object
	.size		_ZN34_INTERNAL_b40a8534_4_k_cu_e26c7c044cuda3std6ranges3__45__cpo4cendE,(_ZN34_INTERNAL_b40a8534_4_k_cu_e26c7c044cuda3std3__420unreachable_sentinelE - _ZN34_INTERNAL_b40a8534_4_k_cu_e26c7c044cuda3std6ranges3__45__cpo4cendE)
_ZN34_INTERNAL_b40a8534_4_k_cu_e26c7c044cuda3std6ranges3__45__cpo4cendE:
	.zero		1
	.type		_ZN34_INTERNAL_b40a8534_4_k_cu_e26c7c044cuda3std3__420unreachable_sentinelE,@object
	.size		_ZN34_INTERNAL_b40a8534_4_k_cu_e26c7c044cuda3std3__420unreachable_sentinelE,(_ZN34_INTERNAL_b40a8534_4_k_cu_e26c7c044cuda3std6ranges3__45__cpo5ssizeE - _ZN34_INTERNAL_b40a8534_4_k_cu_e26c7c044cuda3std3__420unreachable_sentinelE)
_ZN34_INTERNAL_b40a8534_4_k_cu_e26c7c044cuda3std3__420unreachable_sentinelE:
	.zero		1
	.type		_ZN34_INTERNAL_b40a8534_4_k_cu_e26c7c044cuda3std6ranges3__45__cpo5ssizeE,@object
	.size		_ZN34_INTERNAL_b40a8534_4_k_cu_e26c7c044cuda3std6ranges3__45__cpo5ssizeE,(_ZN34_INTERNAL_b40a8534_4_k_cu_e26c7c046thrust24THRUST_300001_SM_1000_NS12placeholders2_8E - _ZN34_INTERNAL_b40a8534_4_k_cu_e26c7c044cuda3std6ranges3__45__cpo5ssizeE)
_ZN34_INTERNAL_b40a8534_4_k_cu_e26c7c044cuda3std6ranges3__45__cpo5ssizeE:
	.zero		1
	.type		_ZN34_INTERNAL_b40a8534_4_k_cu_e26c7c046thrust24THRUST_300001_SM_1000_NS12placeholders2_8E,@object
	.size		_ZN34_INTERNAL_b40a8534_4_k_cu_e26c7c046thrust24THRUST_300001_SM_1000_NS12placeholders2_8E,(_ZN34_INTERNAL_b40a8534_4_k_cu_e26c7c044cuda3std3__45__cpo5crendE - _ZN34_INTERNAL_b40a8534_4_k_cu_e26c7c046thrust24THRUST_300001_SM_1000_NS12placeholders2_8E)
_ZN34_INTERNAL_b40a8534_4_k_cu_e26c7c046thrust24THRUST_300001_SM_1000_NS12placeholders2_8E:
	.zero		1
	.type		_ZN34_INTERNAL_b40a8534_4_k_cu_e26c7c044cuda3std3__45__cpo5crendE,@object
	.size		_ZN34_INTERNAL_b40a8534_4_k_cu_e26c7c044cuda3std3__45__cpo5crendE,(_ZN34_INTERNAL_b40a8534_4_k_cu_e26c7c044cuda3std6ranges3__45__cpo4prevE - _ZN34_INTERNAL_b40a8534_4_k_cu_e26c7c044cuda3std3__45__cpo5crendE)
_ZN34_INTERNAL_b40a8534_4_k_cu_e26c7c044cuda3std3__45__cpo5crendE:
	.zero		1
	.type		_ZN34_INTERNAL_b40a8534_4_k_cu_e26c7c044cuda3std6ranges3__45__cpo4prevE,@object
	.size		_ZN34_INTERNAL_b40a8534_4_k_cu_e26c7c044cuda3std6ranges3__45__cpo4prevE,(_ZN34_INTERNAL_b40a8534_4_k_cu_e26c7c044cuda3std6ranges3__45__cpo9iter_moveE - _ZN34_INTERNAL_b40a8534_4_k_cu_e26c7c044cuda3std6ranges3__45__cpo4prevE)
_ZN34_INTERNAL_b40a8534_4_k_cu_e26c7c044cuda3std6ranges3__45__cpo4prevE:
	.zero		1
	.type		_ZN34_INTERNAL_b40a8534_4_k_cu_e26c7c044cuda3std6ranges3__45__cpo9iter_moveE,@object
	.size		_ZN34_INTERNAL_b40a8534_4_k_cu_e26c7c044cuda3std6ranges3__45__cpo9iter_moveE,(_ZN34_INTERNAL_b40a8534_4_k_cu_e26c7c046thrust24THRUST_300001_SM_1000_NS6system6detail10sequential3seqE - _ZN34_INTERNAL_b40a8534_4_k_cu_e26c7c044cuda3std6ranges3__45__cpo9iter_moveE)
_ZN34_INTERNAL_b40a8534_4_k_cu_e26c7c044cuda3std6ranges3__45__cpo9iter_moveE:
	.zero		1
	.type		_ZN34_INTERNAL_b40a8534_4_k_cu_e26c7c046thrust24THRUST_300001_SM_1000_NS6system6detail10sequential3seqE,@object
	.size		_ZN34_INTERNAL_b40a8534_4_k_cu_e26c7c046thrust24THRUST_300001_SM_1000_NS6system6detail10sequential3seqE,(.L_31 - _ZN34_INTERNAL_b40a8534_4_k_cu_e26c7c046thrust24THRUST_300001_SM_1000_NS6system6detail10sequential3seqE)
_ZN34_INTERNAL_b40a8534_4_k_cu_e26c7c046thrust24THRUST_300001_SM_1000_NS6system6detail10sequential3seqE:
	.zero		1
.L_31:


//--------------------- .nv.constant0._ZN3cub18CUB_300001_SM_10006detail11EmptyKernelIvEEvv --------------------------
	.section	.nv.constant0._ZN3cub18CUB_300001_SM_10006detail11EmptyKernelIvEEvv,"a",@progbits
	.sectionflags	@""
	.align	4
.nv.constant0._ZN3cub18CUB_300001_SM_10006detail11EmptyKernelIvEEvv:
	.zero		896


//--------------------- .nv.constant0._Z5crackmPmS_ --------------------------
	.section	.nv.constant0._Z5crackmPmS_,"a",@progbits
	.sectionflags	@""
	.align	4
.nv.constant0._Z5crackmPmS_:
	.zero		920


//--------------------- SYMBOLS --------------------------

	.type		.nv.reservedSmem.offset0,@object
	.size		.nv.reservedSmem.offset0,0x4
